// auto-generated by cutlass_sweep.sparse_gemm — config: {"arch": "sm_90", "cluster_m": 1, "cluster_n": 1, "dtype": "e4m3", "tile_k": 128, "tile_m": 128, "tile_n": 64}
#include "cutlass/cutlass.h"
#include "cutlass/gemm/collective/collective_builder.hpp"
#include "cutlass/gemm/device/gemm_universal_adapter.h"
#include "cutlass/gemm/kernel/gemm_universal.hpp"
#include "cutlass/epilogue/collective/collective_builder.hpp"

using Elem = cutlass::float_e4m3_t;
using Acc  = float;
using TileShape    = cute::Shape<cute::_128, cute::_64, cute::_128>;
using ClusterShape = cute::Shape<cute::_1, cute::_1, cute::_1>;

using CollectiveEpilogue = typename cutlass::epilogue::collective::CollectiveBuilder<
    cutlass::arch::Sm90, cutlass::arch::OpClassSparseTensorOp,
    TileShape, ClusterShape,
    cutlass::epilogue::collective::EpilogueTileAuto,
    Acc, Acc,
    Acc, cutlass::layout::ColumnMajor, 128 / cutlass::sizeof_bits<Acc>::value,
    Acc, cutlass::layout::ColumnMajor, 128 / cutlass::sizeof_bits<Acc>::value,
    cutlass::epilogue::collective::EpilogueScheduleAuto
  >::CollectiveOp;

using CollectiveMainloop = typename cutlass::gemm::collective::CollectiveBuilder<
    cutlass::arch::Sm90, cutlass::arch::OpClassSparseTensorOp,
    Elem, cutlass::layout::RowMajor, 128 / cutlass::sizeof_bits<Elem>::value,
    Elem, cutlass::layout::ColumnMajor, 128 / cutlass::sizeof_bits<Elem>::value,
    Acc,
    TileShape, ClusterShape,
    cutlass::gemm::collective::StageCountAutoCarveout<static_cast<int>(sizeof(typename CollectiveEpilogue::SharedStorage))>,
    cutlass::gemm::collective::KernelScheduleAuto
  >::CollectiveOp;

using GemmKernel = cutlass::gemm::kernel::GemmUniversal<
    cute::Shape<int,int,int,int>,
    CollectiveMainloop,
    CollectiveEpilogue
>;
using Gemm = cutlass::gemm::device::GemmUniversalAdapter<GemmKernel>;

auto* _anchor = &cutlass::device_kernel<GemmKernel>;


// ===== COMPILED SASS (sm_90a) =====

	.target	sm_90a

	.elftype	@"ET_EXEC"


//--------------------- .note.nv.tkinfo           --------------------------
	.section	.note.nv.tkinfo,"",@"SHT_NOTE"
	.sectionflags	@"SHF_NOTE_NV_TKINFO"
	.tkinfo
        /*0018*/ 	.word	0x00000002
        /*0030*/ 	.string	""
        /*0030*/ 	.string	"ptxas"
        /*0030*/ 	.string	"Cuda compilation tools, release 13.0, V13.0.88"
        /*0030*/ 	.string	"Build cuda_13.0.r13.0/compiler.36424714_0"
        /*0030*/ 	.string	"-arch sm_90a -m 64 "



//--------------------- .note.nv.cuinfo           --------------------------
	.section	.note.nv.cuinfo,"",@"SHT_NOTE"
	.sectionflags	@"SHF_NOTE_NV_CUINFO"
        /*0018*/ 	.short	0x0002
        /*001a*/ 	.short	0x005a
        /*001c*/ 	.short	0x0082
	.zero		2


//--------------------- .nv.info                  --------------------------
	.section	.nv.info,"",@"SHT_CUDA_INFO"
	.align	4


	//----- nvinfo : EIATTR_REGCOUNT
	.align		4
        /*0000*/ 	.byte	0x04, 0x2f
        /*0002*/ 	.short	(.L_12 - .L_11)
	.align		4
.L_11:
        /*0004*/ 	.word	index@(_ZN7cutlass13device_kernelINS_4gemm6kernel13GemmUniversalIN4cute5tupleIJiiiiEEENS1_10collective13CollectiveMmaINS1_43MainloopSm90TmaGmmaWarpSpecializedSparseFP8ILi12ENS5_IJNS4_1CILi1EEESB_SB_EEENS1_35KernelTmaWarpSpecializedCooperativeEEENS5_IJNSA_ILi128EEENSA_ILi64EEESF_EEENS_12float_e4m3_tENS5_IJNS4_6LayoutINS5_IJiNS5_IJNSA_ILi2EEEiEEEiEEENS5_IJlNS5_IJSB_SK_EEElEEEEENSJ_INS5_IJNS5_IJSG_iEEENS5_IJSF_iEEEiEEENS5_IJNS5_IJSF_NSA_ILi8192EEEEEENS5_IJSB_lEEElEEEEEEEESI_NS5_IJlSB_lEEENS4_8TiledMMAINS4_8MMA_AtomIJNS4_4SM904GMMA6SPARSE31GMMA_64x64x64_F32E4M3E4M3_SS_TNILNS13_7ScaleInE1ELS16_1ELNS13_9SparseSelE0EEEEEENSJ_INS5_IJSK_SB_SB_EEENS5_IJSB_NSA_ILi0EEES1B_EEEEENS5_IJNS4_10UnderscoreES1E_S1E_EEEEENS4_13SM90_TMA_LOADENS4_14ComposedLayoutINS4_7SwizzleILi2ELi4ELi3EEENS4_25smem_sparse_ptr_flag_bitsILi2ELi8EEENSJ_INS5_IJNS5_IJSB_NSA_ILi8EEEEEENS5_IJSK_SG_EEEEEENS5_IJNS5_IJS1B_SF_EEESN_EEEEEEEvNS4_8identityES1H_NS1I_INS1J_ILi3ELi4ELi3EEENS4_18smem_ptr_flag_bitsILi8EEENSJ_INS5_IJS1N_SF_EEENS5_IJSF_SB_EEEEEEEvS1V_EENS_8epilogue10collective6detail29Sm90TmaWarpSpecializedAdapterINS25_15DefaultEpilogueIfNS5_IJSB_llEEES29_NS24_6thread17LinearCombinationIfLi1EffLNS2A_9ScaleType4KindE0ELNS_15FloatRoundStyleE2EfEENS1_15EpilogueDefaultEEEEEvvEEEEvNT_6ParamsE)
        /*0008*/ 	.word	0x000000a8


	//----- nvinfo : EIATTR_FRAME_SIZE
	.align		4
.L_12:
        /*000c*/ 	.byte	0x04, 0x11
        /*000e*/ 	.short	(.L_14 - .L_13)
	.align		4
.L_13:
        /*0010*/ 	.word	index@(_ZN7cutlass13device_kernelINS_4gemm6kernel13GemmUniversalIN4cute5tupleIJiiiiEEENS1_10collective13CollectiveMmaINS1_43MainloopSm90TmaGmmaWarpSpecializedSparseFP8ILi12ENS5_IJNS4_1CILi1EEESB_SB_EEENS1_35KernelTmaWarpSpecializedCooperativeEEENS5_IJNSA_ILi128EEENSA_ILi64EEESF_EEENS_12float_e4m3_tENS5_IJNS4_6LayoutINS5_IJiNS5_IJNSA_ILi2EEEiEEEiEEENS5_IJlNS5_IJSB_SK_EEElEEEEENSJ_INS5_IJNS5_IJSG_iEEENS5_IJSF_iEEEiEEENS5_IJNS5_IJSF_NSA_ILi8192EEEEEENS5_IJSB_lEEElEEEEEEEESI_NS5_IJlSB_lEEENS4_8TiledMMAINS4_8MMA_AtomIJNS4_4SM904GMMA6SPARSE31GMMA_64x64x64_F32E4M3E4M3_SS_TNILNS13_7ScaleInE1ELS16_1ELNS13_9SparseSelE0EEEEEENSJ_INS5_IJSK_SB_SB_EEENS5_IJSB_NSA_ILi0EEES1B_EEEEENS5_IJNS4_10UnderscoreES1E_S1E_EEEEENS4_13SM90_TMA_LOADENS4_14ComposedLayoutINS4_7SwizzleILi2ELi4ELi3EEENS4_25smem_sparse_ptr_flag_bitsILi2ELi8EEENSJ_INS5_IJNS5_IJSB_NSA_ILi8EEEEEENS5_IJSK_SG_EEEEEENS5_IJNS5_IJS1B_SF_EEESN_EEEEEEEvNS4_8identityES1H_NS1I_INS1J_ILi3ELi4ELi3EEENS4_18smem_ptr_flag_bitsILi8EEENSJ_INS5_IJS1N_SF_EEENS5_IJSF_SB_EEEEEEEvS1V_EENS_8epilogue10collective6detail29Sm90TmaWarpSpecializedAdapterINS25_15DefaultEpilogueIfNS5_IJSB_llEEES29_NS24_6thread17LinearCombinationIfLi1EffLNS2A_9ScaleType4KindE0ELNS_15FloatRoundStyleE2EfEENS1_15EpilogueDefaultEEEEEvvEEEEvNT_6ParamsE)
        /*0014*/ 	.word	0x00000000


	//----- nvinfo : EIATTR_MIN_STACK_SIZE
	.align		4
.L_14:
        /*0018*/ 	.byte	0x04, 0x12
        /*001a*/ 	.short	(.L_16 - .L_15)
	.align		4
.L_15:
        /*001c*/ 	.word	index@(_ZN7cutlass13device_kernelINS_4gemm6kernel13GemmUniversalIN4cute5tupleIJiiiiEEENS1_10collective13CollectiveMmaINS1_43MainloopSm90TmaGmmaWarpSpecializedSparseFP8ILi12ENS5_IJNS4_1CILi1EEESB_SB_EEENS1_35KernelTmaWarpSpecializedCooperativeEEENS5_IJNSA_ILi128EEENSA_ILi64EEESF_EEENS_12float_e4m3_tENS5_IJNS4_6LayoutINS5_IJiNS5_IJNSA_ILi2EEEiEEEiEEENS5_IJlNS5_IJSB_SK_EEElEEEEENSJ_INS5_IJNS5_IJSG_iEEENS5_IJSF_iEEEiEEENS5_IJNS5_IJSF_NSA_ILi8192EEEEEENS5_IJSB_lEEElEEEEEEEESI_NS5_IJlSB_lEEENS4_8TiledMMAINS4_8MMA_AtomIJNS4_4SM904GMMA6SPARSE31GMMA_64x64x64_F32E4M3E4M3_SS_TNILNS13_7ScaleInE1ELS16_1ELNS13_9SparseSelE0EEEEEENSJ_INS5_IJSK_SB_SB_EEENS5_IJSB_NSA_ILi0EEES1B_EEEEENS5_IJNS4_10UnderscoreES1E_S1E_EEEEENS4_13SM90_TMA_LOADENS4_14ComposedLayoutINS4_7SwizzleILi2ELi4ELi3EEENS4_25smem_sparse_ptr_flag_bitsILi2ELi8EEENSJ_INS5_IJNS5_IJSB_NSA_ILi8EEEEEENS5_IJSK_SG_EEEEEENS5_IJNS5_IJS1B_SF_EEESN_EEEEEEEvNS4_8identityES1H_NS1I_INS1J_ILi3ELi4ELi3EEENS4_18smem_ptr_flag_bitsILi8EEENSJ_INS5_IJS1N_SF_EEENS5_IJSF_SB_EEEEEEEvS1V_EENS_8epilogue10collective6detail29Sm90TmaWarpSpecializedAdapterINS25_15DefaultEpilogueIfNS5_IJSB_llEEES29_NS24_6thread17LinearCombinationIfLi1EffLNS2A_9ScaleType4KindE0ELNS_15FloatRoundStyleE2EfEENS1_15EpilogueDefaultEEEEEvvEEEEvNT_6ParamsE)
        /*0020*/ 	.word	0x00000000
.L_16:


//--------------------- .nv.compat                --------------------------
	.section	.nv.compat,"",@"SHT_CUDA_COMPAT_INFO"
	.align	4
        /*0000*/ 	.byte	0x02, 0x09, 0x01, 0x00, 0x02, 0x02, 0x04, 0x00, 0x02, 0x05, 0x05, 0x00, 0x03, 0x07, 0x01, 0x01
        /*0010*/ 	.byte	0x02, 0x03, 0x01, 0x00, 0x02, 0x06, 0x01, 0x00, 0x04, 0x0b, 0x08, 0x00, 0x00, 0x00, 0x00, 0x00
        /*0020*/ 	.byte	0x00, 0x00, 0x00, 0x00


//--------------------- .nv.info._ZN7cutlass13device_kernelINS_4gemm6kernel13GemmUniversalIN4cute5tupleIJiiiiEEENS1_10collective13CollectiveMmaINS1_43MainloopSm90TmaGmmaWarpSpecializedSparseFP8ILi12ENS5_IJNS4_1CILi1EEESB_SB_EEENS1_35KernelTmaWarpSpecializedCooperativeEEENS5_IJNSA_ILi128EEENSA_ILi64EEESF_EEENS_12float_e4m3_tENS5_IJNS4_6LayoutINS5_IJiNS5_IJNSA_ILi2EEEiEEEiEEENS5_IJlNS5_IJSB_SK_EEElEEEEENSJ_INS5_IJNS5_IJSG_iEEENS5_IJSF_iEEEiEEENS5_IJNS5_IJSF_NSA_ILi8192EEEEEENS5_IJSB_lEEElEEEEEEEESI_NS5_IJlSB_lEEENS4_8TiledMMAINS4_8MMA_AtomIJNS4_4SM904GMMA6SPARSE31GMMA_64x64x64_F32E4M3E4M3_SS_TNILNS13_7ScaleInE1ELS16_1ELNS13_9SparseSelE0EEEEEENSJ_INS5_IJSK_SB_SB_EEENS5_IJSB_NSA_ILi0EEES1B_EEEEENS5_IJNS4_10UnderscoreES1E_S1E_EEEEENS4_13SM90_TMA_LOADENS4_14ComposedLayoutINS4_7SwizzleILi2ELi4ELi3EEENS4_25smem_sparse_ptr_flag_bitsILi2ELi8EEENSJ_INS5_IJNS5_IJSB_NSA_ILi8EEEEEENS5_IJSK_SG_EEEEEENS5_IJNS5_IJS1B_SF_EEESN_EEEEEEEvNS4_8identityES1H_NS1I_INS1J_ILi3ELi4ELi3EEENS4_18smem_ptr_flag_bitsILi8EEENSJ_INS5_IJS1N_SF_EEENS5_IJSF_SB_EEEEEEEvS1V_EENS_8epilogue10collective6detail29Sm90TmaWarpSpecializedAdapterINS25_15DefaultEpilogueIfNS5_IJSB_llEEES29_NS24_6thread17LinearCombinationIfLi1EffLNS2A_9ScaleType4KindE0ELNS_15FloatRoundStyleE2EfEENS1_15EpilogueDefaultEEEEEvvEEEEvNT_6ParamsE --------------------------
	.section	.nv.info._ZN7cutlass13device_kernelINS_4gemm6kernel13GemmUniversalIN4cute5tupleIJiiiiEEENS1_10collective13CollectiveMmaINS1_43MainloopSm90TmaGmmaWarpSpecializedSparseFP8ILi12ENS5_IJNS4_1CILi1EEESB_SB_EEENS1_35KernelTmaWarpSpecializedCooperativeEEENS5_IJNSA_ILi128EEENSA_ILi64EEESF_EEENS_12float_e4m3_tENS5_IJNS4_6LayoutINS5_IJiNS5_IJNSA_ILi2EEEiEEEiEEENS5_IJlNS5_IJSB_SK_EEElEEEEENSJ_INS5_IJNS5_IJSG_iEEENS5_IJSF_iEEEiEEENS5_IJNS5_IJSF_NSA_ILi8192EEEEEENS5_IJSB_lEEElEEEEEEEESI_NS5_IJlSB_lEEENS4_8TiledMMAINS4_8MMA_AtomIJNS4_4SM904GMMA6SPARSE31GMMA_64x64x64_F32E4M3E4M3_SS_TNILNS13_7ScaleInE1ELS16_1ELNS13_9SparseSelE0EEEEEENSJ_INS5_IJSK_SB_SB_EEENS5_IJSB_NSA_ILi0EEES1B_EEEEENS5_IJNS4_10UnderscoreES1E_S1E_EEEEENS4_13SM90_TMA_LOADENS4_14ComposedLayoutINS4_7SwizzleILi2ELi4ELi3EEENS4_25smem_sparse_ptr_flag_bitsILi2ELi8EEENSJ_INS5_IJNS5_IJSB_NSA_ILi8EEEEEENS5_IJSK_SG_EEEEEENS5_IJNS5_IJS1B_SF_EEESN_EEEEEEEvNS4_8identityES1H_NS1I_INS1J_ILi3ELi4ELi3EEENS4_18smem_ptr_flag_bitsILi8EEENSJ_INS5_IJS1N_SF_EEENS5_IJSF_SB_EEEEEEEvS1V_EENS_8epilogue10collective6detail29Sm90TmaWarpSpecializedAdapterINS25_15DefaultEpilogueIfNS5_IJSB_llEEES29_NS24_6thread17LinearCombinationIfLi1EffLNS2A_9ScaleType4KindE0ELNS_15FloatRoundStyleE2EfEENS1_15EpilogueDefaultEEEEEvvEEEEvNT_6ParamsE,"",@"SHT_CUDA_INFO"
	.sectionflags	@""
	.align	4


	//----- nvinfo : EIATTR_CUDA_API_VERSION
	.align		4
        /*0000*/ 	.byte	0x04, 0x37
        /*0002*/ 	.short	(.L_18 - .L_17)
.L_17:
        /*0004*/ 	.word	0x00000082


	//----- nvinfo : EIATTR_KPARAM_INFO
	.align		4
.L_18:
        /*0008*/ 	.byte	0x04, 0x17
        /*000a*/ 	.short	(.L_20 - .L_19)
.L_19:
        /*000c*/ 	.word	0x00000000
        /*0010*/ 	.short	0x0000
        /*0012*/ 	.short	0x0070
        /*0014*/ 	.byte	0x00, 0xf0, 0x01, 0x14


	//----- nvinfo : EIATTR_SPARSE_MMA_MASK
	.align		4
.L_20:
        /*0018*/ 	.byte	0x03, 0x50
        /*001a*/ 	.short	0x0001


	//----- nvinfo : EIATTR_MAXREG_COUNT
	.align		4
        /*001c*/ 	.byte	0x03, 0x1b
        /*001e*/ 	.short	0x00a8


	//----- nvinfo : EIATTR_NUM_BARRIERS
	.align		4
        /*0020*/ 	.byte	0x02, 0x4c
        /*0022*/ 	.byte	0x01
	.zero		1


	//----- nvinfo : EIATTR_MERCURY_ISA_VERSION
	.align		4
        /*0024*/ 	.byte	0x03, 0x5f
        /*0026*/ 	.short	0x0101


	//----- nvinfo : EIATTR_INT_WARP_WIDE_INSTR_OFFSETS
	.align		4
        /*0028*/ 	.byte	0x04, 0x31
        /*002a*/ 	.short	(.L_22 - .L_21)


	//   ....[0]....
.L_21:
        /*002c*/ 	.word	0x00000530


	//   ....[1]....
        /*0030*/ 	.word	0x00000540


	//   ....[2]....
        /*0034*/ 	.word	0x00000630


	//----- nvinfo : EIATTR_COOP_GROUP_MASK_REGIDS
	.align		4
.L_22:
        /*0038*/ 	.byte	0x04, 0x29
        /*003a*/ 	.short	(.L_24 - .L_23)


	//   ....[0]....
.L_23:
        /*003c*/ 	.word	0xffffffff


	//   ....[1]....
        /*0040*/ 	.word	0xffffffff


	//   ....[2]....
        /*0044*/ 	.word	0xffffffff


	//   ....[3]....
        /*0048*/ 	.word	0xffffffff


	//   ....[4]....
        /*004c*/ 	.word	0xffffffff


	//----- nvinfo : EIATTR_COOP_GROUP_INSTR_OFFSETS
	.align		4
.L_24:
        /*0050*/ 	.byte	0x04, 0x28
        /*0052*/ 	.short	(.L_26 - .L_25)


	//   ....[0]....
.L_25:
        /*0054*/ 	.word	0x00000060


	//   ....[1]....
        /*0058*/ 	.word	0x00000070


	//   ....[2]....
        /*005c*/ 	.word	0x00000160


	//   ....[3]....
        /*0060*/ 	.word	0x00000420


	//   ....[4]....
        /*0064*/ 	.word	0x00001140


	//----- nvinfo : EIATTR_REG_RECONFIG
	.align		4
.L_26:
        /*0068*/ 	.byte	0x01, 0x54
	.zero		2


	//----- nvinfo : EIATTR_MBARRIER_INSTR_OFFSETS
	.align		4
        /*006c*/ 	.byte	0x04, 0x39
        /*006e*/ 	.short	(.L_28 - .L_27)


	//   ....[0]....
.L_27:
        /*0070*/ 	.word	0x00000280
        /*0074*/ 	.word	0x000000ff
        /*0078*/ 	.word	0x00000000
        /*007c*/ 	.short	0x0100
        /*007e*/ 	.byte	0x08
	.zero		1


	//   ....[1]....
        /*0080*/ 	.word	0x00000290
        /*0084*/ 	.word	0x000000ff
        /*0088*/ 	.word	0x00000060
        /*008c*/ 	.short	0x0100
        /*008e*/ 	.byte	0x08
	.zero		1


	//   ....[2]....
        /*0090*/ 	.word	0x000002a0
        /*0094*/ 	.word	0x000000ff
        /*0098*/ 	.word	0x00000008
        /*009c*/ 	.short	0x0100
        /*009e*/ 	.byte	0x08
	.zero		1


	//   ....[3]....
        /*00a0*/ 	.word	0x000002b0
        /*00a4*/ 	.word	0x000000ff
        /*00a8*/ 	.word	0x00000068
        /*00ac*/ 	.short	0x0100
        /*00ae*/ 	.byte	0x08
	.zero		1


	//   ....[4]....
        /*00b0*/ 	.word	0x000002c0
        /*00b4*/ 	.word	0x000000ff
        /*00b8*/ 	.word	0x00000010
        /*00bc*/ 	.short	0x0100
        /*00be*/ 	.byte	0x08
	.zero		1


	//   ....[5]....
        /*00c0*/ 	.word	0x000002d0
        /*00c4*/ 	.word	0x000000ff
        /*00c8*/ 	.word	0x00000070
        /*00cc*/ 	.short	0x0100
        /*00ce*/ 	.byte	0x08
	.zero		1


	//   ....[6]....
        /*00d0*/ 	.word	0x000002e0
        /*00d4*/ 	.word	0x000000ff
        /*00d8*/ 	.word	0x00000018
        /*00dc*/ 	.short	0x0100
        /*00de*/ 	.byte	0x08
	.zero		1


	//   ....[7]....
        /*00e0*/ 	.word	0x000002f0
        /*00e4*/ 	.word	0x000000ff
        /*00e8*/ 	.word	0x00000078
        /*00ec*/ 	.short	0x0100
        /*00ee*/ 	.byte	0x08
	.zero		1


	//   ....[8]....
        /*00f0*/ 	.word	0x00000300
        /*00f4*/ 	.word	0x000000ff
        /*00f8*/ 	.word	0x00000020
        /*00fc*/ 	.short	0x0100
        /*00fe*/ 	.byte	0x08
	.zero		1


	//   ....[9]....
        /*0100*/ 	.word	0x00000310
        /*0104*/ 	.word	0x000000ff
        /*0108*/ 	.word	0x00000080
        /*010c*/ 	.short	0x0100
        /*010e*/ 	.byte	0x08
	.zero		1


	//   ....[10]....
        /*0110*/ 	.word	0x00000320
        /*0114*/ 	.word	0x000000ff
        /*0118*/ 	.word	0x00000028
        /*011c*/ 	.short	0x0100
        /*011e*/ 	.byte	0x08
	.zero		1


	//   ....[11]....
        /*0120*/ 	.word	0x00000330
        /*0124*/ 	.word	0x000000ff
        /*0128*/ 	.word	0x00000088
        /*012c*/ 	.short	0x0100
        /*012e*/ 	.byte	0x08
	.zero		1


	//   ....[12]....
        /*0130*/ 	.word	0x00000340
        /*0134*/ 	.word	0x000000ff
        /*0138*/ 	.word	0x00000030
        /*013c*/ 	.short	0x0100
        /*013e*/ 	.byte	0x08
	.zero		1


	//   ....[13]....
        /*0140*/ 	.word	0x00000350
        /*0144*/ 	.word	0x000000ff
        /*0148*/ 	.word	0x00000090
        /*014c*/ 	.short	0x0100
        /*014e*/ 	.byte	0x08
	.zero		1


	//   ....[14]....
        /*0150*/ 	.word	0x00000360
        /*0154*/ 	.word	0x000000ff
        /*0158*/ 	.word	0x00000038
        /*015c*/ 	.short	0x0100
        /*015e*/ 	.byte	0x08
	.zero		1


	//   ....[15]....
        /*0160*/ 	.word	0x00000370
        /*0164*/ 	.word	0x000000ff
        /*0168*/ 	.word	0x00000098
        /*016c*/ 	.short	0x0100
        /*016e*/ 	.byte	0x08
	.zero		1


	//   ....[16]....
        /*0170*/ 	.word	0x00000380
        /*0174*/ 	.word	0x000000ff
        /*0178*/ 	.word	0x00000040
        /*017c*/ 	.short	0x0100
        /*017e*/ 	.byte	0x08
	.zero		1


	//   ....[17]....
        /*0180*/ 	.word	0x00000390
        /*0184*/ 	.word	0x000000ff
        /*0188*/ 	.word	0x000000a0
        /*018c*/ 	.short	0x0100
        /*018e*/ 	.byte	0x08
	.zero		1


	//   ....[18]....
        /*0190*/ 	.word	0x000003a0
        /*0194*/ 	.word	0x000000ff
        /*0198*/ 	.word	0x00000048
        /*019c*/ 	.short	0x0100
        /*019e*/ 	.byte	0x08
	.zero		1


	//   ....[19]....
        /*01a0*/ 	.word	0x000003b0
        /*01a4*/ 	.word	0x000000ff
        /*01a8*/ 	.word	0x000000a8
        /*01ac*/ 	.short	0x0100
        /*01ae*/ 	.byte	0x08
	.zero		1


	//   ....[20]....
        /*01b0*/ 	.word	0x000003c0
        /*01b4*/ 	.word	0x000000ff
        /*01b8*/ 	.word	0x00000050
        /*01bc*/ 	.short	0x0100
        /*01be*/ 	.byte	0x08
	.zero		1


	//   ....[21]....
        /*01c0*/ 	.word	0x000003d0
        /*01c4*/ 	.word	0x000000ff
        /*01c8*/ 	.word	0x000000b0
        /*01cc*/ 	.short	0x0100
        /*01ce*/ 	.byte	0x08
	.zero		1


	//   ....[22]....
        /*01d0*/ 	.word	0x000003e0
        /*01d4*/ 	.word	0x000000ff
        /*01d8*/ 	.word	0x00000058
        /*01dc*/ 	.short	0x0100
        /*01de*/ 	.byte	0x08
	.zero		1


	//   ....[23]....
        /*01e0*/ 	.word	0x000003f0
        /*01e4*/ 	.word	0x000000ff
        /*01e8*/ 	.word	0x000000b8
        /*01ec*/ 	.short	0x0100
        /*01ee*/ 	.byte	0x08
	.zero		1


	//   ....[24]....
        /*01f0*/ 	.word	0x00000690
        /*01f4*/ 	.word	0x000000ff
        /*01f8*/ 	.word	0x000000d0
        /*01fc*/ 	.short	0x0100
        /*01fe*/ 	.byte	0x06
	.zero		1


	//   ....[25]....
        /*0200*/ 	.word	0x000006f0
        /*0204*/ 	.word	0x000000ff
        /*0208*/ 	.word	0x000000d8
        /*020c*/ 	.short	0x0100
        /*020e*/ 	.byte	0x06
	.zero		1


	//   ....[26]....
        /*0210*/ 	.word	0x00001580
        /*0214*/ 	.word	0x000000ff
        /*0218*/ 	.word	0x00000000
        /*021c*/ 	.short	0x010a
        /*021e*/ 	.byte	0x0c
	.zero		1


	//   ....[27]....
        /*0220*/ 	.word	0x00001670
        /*0224*/ 	.word	0x000000ff
        /*0228*/ 	.word	0x00000000
        /*022c*/ 	.short	0x010a
        /*022e*/ 	.byte	0x0c
	.zero		1


	//   ....[28]....
        /*0230*/ 	.word	0x00001ac0
        /*0234*/ 	.word	0x000000ff
        /*0238*/ 	.word	0x00000000
        /*023c*/ 	.short	0x0101
        /*023e*/ 	.byte	0x07
	.zero		1


	//   ....[29]....
        /*0240*/ 	.word	0x000057d0
        /*0244*/ 	.word	0x00000013
        /*0248*/ 	.word	0x00000060
        /*024c*/ 	.short	0x010a
        /*024e*/ 	.byte	0x3f
	.zero		1


	//   ....[30]....
        /*0250*/ 	.word	0x00005bf0
        /*0254*/ 	.word	0x00000007
        /*0258*/ 	.word	0x000000d8
        /*025c*/ 	.short	0x0101
        /*025e*/ 	.byte	0x3f
	.zero		1


	//   ....[31]....
        /*0260*/ 	.word	0x00006340
        /*0264*/ 	.word	0x00000005
        /*0268*/ 	.word	0x00000000
        /*026c*/ 	.short	0x010a
        /*026e*/ 	.byte	0x3f
	.zero		1


	//   ....[32]....
        /*0270*/ 	.word	0x000063c0
        /*0274*/ 	.word	0x00000007
        /*0278*/ 	.word	0x00000000
        /*027c*/ 	.short	0x010a
        /*027e*/ 	.byte	0x3f
	.zero		1


	//   ....[33]....
        /*0280*/ 	.word	0x00006450
        /*0284*/ 	.word	0x00000006
        /*0288*/ 	.word	0x00000000
        /*028c*/ 	.short	0x010a
        /*028e*/ 	.byte	0x3f
	.zero		1


	//   ....[34]....
        /*0290*/ 	.word	0x000064e0
        /*0294*/ 	.word	0x00000009
        /*0298*/ 	.word	0x00000000
        /*029c*/ 	.short	0x010a
        /*029e*/ 	.byte	0x3f
	.zero		1


	//   ....[35]....
        /*02a0*/ 	.word	0x00006570
        /*02a4*/ 	.word	0x00000006
        /*02a8*/ 	.word	0x00000000
        /*02ac*/ 	.short	0x010a
        /*02ae*/ 	.byte	0x3f
	.zero		1


	//   ....[36]....
        /*02b0*/ 	.word	0x00006600
        /*02b4*/ 	.word	0x00000009
        /*02b8*/ 	.word	0x00000000
        /*02bc*/ 	.short	0x010a
        /*02be*/ 	.byte	0x3f
	.zero		1


	//   ....[37]....
        /*02c0*/ 	.word	0x00006690
        /*02c4*/ 	.word	0x00000006
        /*02c8*/ 	.word	0x00000000
        /*02cc*/ 	.short	0x010a
        /*02ce*/ 	.byte	0x3f
	.zero		1


	//   ....[38]....
        /*02d0*/ 	.word	0x00006720
        /*02d4*/ 	.word	0x00000009
        /*02d8*/ 	.word	0x00000000
        /*02dc*/ 	.short	0x010a
        /*02de*/ 	.byte	0x3f
	.zero		1


	//   ....[39]....
        /*02e0*/ 	.word	0x000067b0
        /*02e4*/ 	.word	0x00000006
        /*02e8*/ 	.word	0x00000000
        /*02ec*/ 	.short	0x010a
        /*02ee*/ 	.byte	0x3f
	.zero		1


	//   ....[40]....
        /*02f0*/ 	.word	0x00006840
        /*02f4*/ 	.word	0x00000009
        /*02f8*/ 	.word	0x00000000
        /*02fc*/ 	.short	0x010a
        /*02fe*/ 	.byte	0x3f
	.zero		1


	//   ....[41]....
        /*0300*/ 	.word	0x000068d0
        /*0304*/ 	.word	0x00000006
        /*0308*/ 	.word	0x00000000
        /*030c*/ 	.short	0x010a
        /*030e*/ 	.byte	0x3f
	.zero		1


	//   ....[42]....
        /*0310*/ 	.word	0x00006960
        /*0314*/ 	.word	0x00000003
        /*0318*/ 	.word	0x00000000
        /*031c*/ 	.short	0x010a
        /*031e*/ 	.byte	0x3f
	.zero		1


	//   ....[43]....
        /*0320*/ 	.word	0x000069d0
        /*0324*/ 	.word	0x0000004d
        /*0328*/ 	.word	0x00000000
        /*032c*/ 	.short	0x010a
        /*032e*/ 	.byte	0x3f
	.zero		1


	//   ....[44]....
        /*0330*/ 	.word	0x00006aa0
        /*0334*/ 	.word	0x00000013
        /*0338*/ 	.word	0x00000060
        /*033c*/ 	.short	0x010a
        /*033e*/ 	.byte	0x3f
	.zero		1


	//   ....[45]....
        /*0340*/ 	.word	0x00006b80
        /*0344*/ 	.word	0x00000005
        /*0348*/ 	.word	0x00000000
        /*034c*/ 	.short	0x010a
        /*034e*/ 	.byte	0x3f
	.zero		1


	//   ....[46]....
        /*0350*/ 	.word	0x00006bd0
        /*0354*/ 	.word	0x00000007
        /*0358*/ 	.word	0x00000000
        /*035c*/ 	.short	0x010a
        /*035e*/ 	.byte	0x3f
	.zero		1


	//   ....[47]....
        /*0360*/ 	.word	0x00006c20
        /*0364*/ 	.word	0x00000006
        /*0368*/ 	.word	0x00000000
        /*036c*/ 	.short	0x010a
        /*036e*/ 	.byte	0x3f
	.zero		1


	//   ....[48]....
        /*0370*/ 	.word	0x00006c70
        /*0374*/ 	.word	0x00000009
        /*0378*/ 	.word	0x00000000
        /*037c*/ 	.short	0x010a
        /*037e*/ 	.byte	0x3f
	.zero		1


	//   ....[49]....
        /*0380*/ 	.word	0x00006cc0
        /*0384*/ 	.word	0x00000006
        /*0388*/ 	.word	0x00000000
        /*038c*/ 	.short	0x010a
        /*038e*/ 	.byte	0x3f
	.zero		1


	//   ....[50]....
        /*0390*/ 	.word	0x00006d10
        /*0394*/ 	.word	0x00000009
        /*0398*/ 	.word	0x00000000
        /*039c*/ 	.short	0x010a
        /*039e*/ 	.byte	0x3f
	.zero		1


	//   ....[51]....
        /*03a0*/ 	.word	0x00006d60
        /*03a4*/ 	.word	0x00000006
        /*03a8*/ 	.word	0x00000000
        /*03ac*/ 	.short	0x010a
        /*03ae*/ 	.byte	0x3f
	.zero		1


	//   ....[52]....
        /*03b0*/ 	.word	0x00006db0
        /*03b4*/ 	.word	0x00000009
        /*03b8*/ 	.word	0x00000000
        /*03bc*/ 	.short	0x010a
        /*03be*/ 	.byte	0x3f
	.zero		1


	//   ....[53]....
        /*03c0*/ 	.word	0x00006e00
        /*03c4*/ 	.word	0x00000006
        /*03c8*/ 	.word	0x00000000
        /*03cc*/ 	.short	0x010a
        /*03ce*/ 	.byte	0x3f
	.zero		1


	//   ....[54]....
        /*03d0*/ 	.word	0x00006e50
        /*03d4*/ 	.word	0x00000009
        /*03d8*/ 	.word	0x00000000
        /*03dc*/ 	.short	0x010a
        /*03de*/ 	.byte	0x3f
	.zero		1


	//   ....[55]....
        /*03e0*/ 	.word	0x00006ea0
        /*03e4*/ 	.word	0x00000006
        /*03e8*/ 	.word	0x00000000
        /*03ec*/ 	.short	0x010a
        /*03ee*/ 	.byte	0x3f
	.zero		1


	//----- nvinfo : EIATTR_NUM_MBARRIERS
	.align		4
.L_28:
        /*03f0*/ 	.byte	0x03, 0x38
        /*03f2*/ 	.short	0x001a


	//----- nvinfo : EIATTR_EXIT_INSTR_OFFSETS
	.align		4
        /*03f4*/ 	.byte	0x04, 0x1c
        /*03f6*/ 	.short	(.L_30 - .L_29)


	//   ....[0]....
.L_29:
        /*03f8*/ 	.word	0x00000740


	//   ....[1]....
        /*03fc*/ 	.word	0x00001010


	//   ....[2]....
        /*0400*/ 	.word	0x00004e00


	//   ....[3]....
        /*0404*/ 	.word	0x00005450


	//   ....[4]....
        /*0408*/ 	.word	0x000069b0


	//----- nvinfo : EIATTR_MAX_THREADS
	.align		4
.L_30:
        /*040c*/ 	.byte	0x04, 0x05
        /*040e*/ 	.short	(.L_32 - .L_31)
.L_31:
        /*0410*/ 	.word	0x00000180
        /*0414*/ 	.word	0x00000001
        /*0418*/ 	.word	0x00000001


	//----- nvinfo : EIATTR_CRS_STACK_SIZE
	.align		4
.L_32:
        /*041c*/ 	.byte	0x04, 0x1e
        /*041e*/ 	.short	(.L_34 - .L_33)
.L_33:
        /*0420*/ 	.word	0x00000000


	//----- nvinfo : EIATTR_CBANK_PARAM_SIZE
	.align		4
.L_34:
        /*0424*/ 	.byte	0x03, 0x19
        /*0426*/ 	.short	0x0570


	//----- nvinfo : EIATTR_PARAM_CBANK
	.align		4
        /*0428*/ 	.byte	0x04, 0x0a
        /*042a*/ 	.short	(.L_36 - .L_35)
	.align		4
.L_35:
        /*042c*/ 	.word	index@(.nv.constant0._ZN7cutlass13device_kernelINS_4gemm6kernel13GemmUniversalIN4cute5tupleIJiiiiEEENS1_10collective13CollectiveMmaINS1_43MainloopSm90TmaGmmaWarpSpecializedSparseFP8ILi12ENS5_IJNS4_1CILi1EEESB_SB_EEENS1_35KernelTmaWarpSpecializedCooperativeEEENS5_IJNSA_ILi128EEENSA_ILi64EEESF_EEENS_12float_e4m3_tENS5_IJNS4_6LayoutINS5_IJiNS5_IJNSA_ILi2EEEiEEEiEEENS5_IJlNS5_IJSB_SK_EEElEEEEENSJ_INS5_IJNS5_IJSG_iEEENS5_IJSF_iEEEiEEENS5_IJNS5_IJSF_NSA_ILi8192EEEEEENS5_IJSB_lEEElEEEEEEEESI_NS5_IJlSB_lEEENS4_8TiledMMAINS4_8MMA_AtomIJNS4_4SM904GMMA6SPARSE31GMMA_64x64x64_F32E4M3E4M3_SS_TNILNS13_7ScaleInE1ELS16_1ELNS13_9SparseSelE0EEEEEENSJ_INS5_IJSK_SB_SB_EEENS5_IJSB_NSA_ILi0EEES1B_EEEEENS5_IJNS4_10UnderscoreES1E_S1E_EEEEENS4_13SM90_TMA_LOADENS4_14ComposedLayoutINS4_7SwizzleILi2ELi4ELi3EEENS4_25smem_sparse_ptr_flag_bitsILi2ELi8EEENSJ_INS5_IJNS5_IJSB_NSA_ILi8EEEEEENS5_IJSK_SG_EEEEEENS5_IJNS5_IJS1B_SF_EEESN_EEEEEEEvNS4_8identityES1H_NS1I_INS1J_ILi3ELi4ELi3EEENS4_18smem_ptr_flag_bitsILi8EEENSJ_INS5_IJS1N_SF_EEENS5_IJSF_SB_EEEEEEEvS1V_EENS_8epilogue10collective6detail29Sm90TmaWarpSpecializedAdapterINS25_15DefaultEpilogueIfNS5_IJSB_llEEES29_NS24_6thread17LinearCombinationIfLi1EffLNS2A_9ScaleType4KindE0ELNS_15FloatRoundStyleE2EfEENS1_15EpilogueDefaultEEEEEvvEEEEvNT_6ParamsE)
        /*0430*/ 	.short	0x0210
        /*0432*/ 	.short	0x0570


	//----- nvinfo : EIATTR_SW_WAR
	.align		4
.L_36:
        /*0434*/ 	.byte	0x04, 0x36
        /*0436*/ 	.short	(.L_38 - .L_37)
.L_37:
        /*0438*/ 	.word	0x00000008
.L_38:


//--------------------- .nv.callgraph             --------------------------
	.section	.nv.callgraph,"",@"SHT_CUDA_CALLGRAPH"
	.align	4
	.sectionentsize	8
	.align		4
        /*0000*/ 	.word	0x00000000
	.align		4
        /*0004*/ 	.word	0xffffffff
	.align		4
        /*0008*/ 	.word	0x00000000
	.align		4
        /*000c*/ 	.word	0xfffffffe
	.align		4
        /*0010*/ 	.word	0x00000000
	.align		4
        /*0014*/ 	.word	0xfffffffd
	.align		4
        /*0018*/ 	.word	0x00000000
	.align		4
        /*001c*/ 	.word	0xfffffffc


//--------------------- .nv.constant4             --------------------------
	.section	.nv.constant4,"a",@progbits
	.align	8
	.align		8
.nv.constant4:
        /*0000*/ 	.dword	_ZN39_INTERNAL_836bd987_4_k_cu_f3ea2d31_27934cuda3std3__45__cpo5beginE
	.align		8
        /*0008*/ 	.dword	_ZN39_INTERNAL_836bd987_4_k_cu_f3ea2d31_27934cuda3std3__45__cpo3endE
	.align		8
        /*0010*/ 	.dword	_ZN39_INTERNAL_836bd987_4_k_cu_f3ea2d31_27934cuda3std3__45__cpo6cbeginE
	.align		8
        /*0018*/ 	.dword	_ZN39_INTERNAL_836bd987_4_k_cu_f3ea2d31_27934cuda3std3__45__cpo4cendE
	.align		8
        /*0020*/ 	.dword	_ZN39_INTERNAL_836bd987_4_k_cu_f3ea2d31_27934cuda3std3__441_GLOBAL__N__836bd987_4_k_cu_f3ea2d31_27936ignoreE
	.align		8
        /*0028*/ 	.dword	_ZN39_INTERNAL_836bd987_4_k_cu_f3ea2d31_27934cuda3std3__419piecewise_constructE
	.align		8
        /*0030*/ 	.dword	_ZN39_INTERNAL_836bd987_4_k_cu_f3ea2d31_27934cuda3std3__48in_placeE
	.align		8
        /*0038*/ 	.dword	_ZN39_INTERNAL_836bd987_4_k_cu_f3ea2d31_27934cuda3std6ranges3__45__cpo4swapE
	.align		8
        /*0040*/ 	.dword	_ZN39_INTERNAL_836bd987_4_k_cu_f3ea2d31_27934cuda3std6ranges3__45__cpo9iter_moveE
	.align		8
        /*0048*/ 	.dword	_ZN39_INTERNAL_836bd987_4_k_cu_f3ea2d31_27934cute7productE
	.align		8
        /*0050*/ 	.dword	_ZN39_INTERNAL_836bd987_4_k_cu_f3ea2d31_27934cute1_E


//--------------------- .text._ZN7cutlass13device_kernelINS_4gemm6kernel13GemmUniversalIN4cute5tupleIJiiiiEEENS1_10collective13CollectiveMmaINS1_43MainloopSm90TmaGmmaWarpSpecializedSparseFP8ILi12ENS5_IJNS4_1CILi1EEESB_SB_EEENS1_35KernelTmaWarpSpecializedCooperativeEEENS5_IJNSA_ILi128EEENSA_ILi64EEESF_EEENS_12float_e4m3_tENS5_IJNS4_6LayoutINS5_IJiNS5_IJNSA_ILi2EEEiEEEiEEENS5_IJlNS5_IJSB_SK_EEElEEEEENSJ_INS5_IJNS5_IJSG_iEEENS5_IJSF_iEEEiEEENS5_IJNS5_IJSF_NSA_ILi8192EEEEEENS5_IJSB_lEEElEEEEEEEESI_NS5_IJlSB_lEEENS4_8TiledMMAINS4_8MMA_AtomIJNS4_4SM904GMMA6SPARSE31GMMA_64x64x64_F32E4M3E4M3_SS_TNILNS13_7ScaleInE1ELS16_1ELNS13_9SparseSelE0EEEEEENSJ_INS5_IJSK_SB_SB_EEENS5_IJSB_NSA_ILi0EEES1B_EEEEENS5_IJNS4_10UnderscoreES1E_S1E_EEEEENS4_13SM90_TMA_LOADENS4_14ComposedLayoutINS4_7SwizzleILi2ELi4ELi3EEENS4_25smem_sparse_ptr_flag_bitsILi2ELi8EEENSJ_INS5_IJNS5_IJSB_NSA_ILi8EEEEEENS5_IJSK_SG_EEEEEENS5_IJNS5_IJS1B_SF_EEESN_EEEEEEEvNS4_8identityES1H_NS1I_INS1J_ILi3ELi4ELi3EEENS4_18smem_ptr_flag_bitsILi8EEENSJ_INS5_IJS1N_SF_EEENS5_IJSF_SB_EEEEEEEvS1V_EENS_8epilogue10collective6detail29Sm90TmaWarpSpecializedAdapterINS25_15DefaultEpilogueIfNS5_IJSB_llEEES29_NS24_6thread17LinearCombinationIfLi1EffLNS2A_9ScaleType4KindE0ELNS_15FloatRoundStyleE2EfEENS1_15EpilogueDefaultEEEEEvvEEEEvNT_6ParamsE --------------------------
	.section	.text._ZN7cutlass13device_kernelINS_4gemm6kernel13GemmUniversalIN4cute5tupleIJiiiiEEENS1_10collective13CollectiveMmaINS1_43MainloopSm90TmaGmmaWarpSpecializedSparseFP8ILi12ENS5_IJNS4_1CILi1EEESB_SB_EEENS1_35KernelTmaWarpSpecializedCooperativeEEENS5_IJNSA_ILi128EEENSA_ILi64EEESF_EEENS_12float_e4m3_tENS5_IJNS4_6LayoutINS5_IJiNS5_IJNSA_ILi2EEEiEEEiEEENS5_IJlNS5_IJSB_SK_EEElEEEEENSJ_INS5_IJNS5_IJSG_iEEENS5_IJSF_iEEEiEEENS5_IJNS5_IJSF_NSA_ILi8192EEEEEENS5_IJSB_lEEElEEEEEEEESI_NS5_IJlSB_lEEENS4_8TiledMMAINS4_8MMA_AtomIJNS4_4SM904GMMA6SPARSE31GMMA_64x64x64_F32E4M3E4M3_SS_TNILNS13_7ScaleInE1ELS16_1ELNS13_9SparseSelE0EEEEEENSJ_INS5_IJSK_SB_SB_EEENS5_IJSB_NSA_ILi0EEES1B_EEEEENS5_IJNS4_10UnderscoreES1E_S1E_EEEEENS4_13SM90_TMA_LOADENS4_14ComposedLayoutINS4_7SwizzleILi2ELi4ELi3EEENS4_25smem_sparse_ptr_flag_bitsILi2ELi8EEENSJ_INS5_IJNS5_IJSB_NSA_ILi8EEEEEENS5_IJSK_SG_EEEEEENS5_IJNS5_IJS1B_SF_EEESN_EEEEEEEvNS4_8identityES1H_NS1I_INS1J_ILi3ELi4ELi3EEENS4_18smem_ptr_flag_bitsILi8EEENSJ_INS5_IJS1N_SF_EEENS5_IJSF_SB_EEEEEEEvS1V_EENS_8epilogue10collective6detail29Sm90TmaWarpSpecializedAdapterINS25_15DefaultEpilogueIfNS5_IJSB_llEEES29_NS24_6thread17LinearCombinationIfLi1EffLNS2A_9ScaleType4KindE0ELNS_15FloatRoundStyleE2EfEENS1_15EpilogueDefaultEEEEEvvEEEEvNT_6ParamsE,"ax",@progbits
	.align	128
.text._ZN7cutlass13device_kernelINS_4gemm6kernel13GemmUniversalIN4cute5tupleIJiiiiEEENS1_10collective13CollectiveMmaINS1_43MainloopSm90TmaGmmaWarpSpecializedSparseFP8ILi12ENS5_IJNS4_1CILi1EEESB_SB_EEENS1_35KernelTmaWarpSpecializedCooperativeEEENS5_IJNSA_ILi128EEENSA_ILi64EEESF_EEENS_12float_e4m3_tENS5_IJNS4_6LayoutINS5_IJiNS5_IJNSA_ILi2EEEiEEEiEEENS5_IJlNS5_IJSB_SK_EEElEEEEENSJ_INS5_IJNS5_IJSG_iEEENS5_IJSF_iEEEiEEENS5_IJNS5_IJSF_NSA_ILi8192EEEEEENS5_IJSB_lEEElEEEEEEEESI_NS5_IJlSB_lEEENS4_8TiledMMAINS4_8MMA_AtomIJNS4_4SM904GMMA6SPARSE31GMMA_64x64x64_F32E4M3E4M3_SS_TNILNS13_7ScaleInE1ELS16_1ELNS13_9SparseSelE0EEEEEENSJ_INS5_IJSK_SB_SB_EEENS5_IJSB_NSA_ILi0EEES1B_EEEEENS5_IJNS4_10UnderscoreES1E_S1E_EEEEENS4_13SM90_TMA_LOADENS4_14ComposedLayoutINS4_7SwizzleILi2ELi4ELi3EEENS4_25smem_sparse_ptr_flag_bitsILi2ELi8EEENSJ_INS5_IJNS5_IJSB_NSA_ILi8EEEEEENS5_IJSK_SG_EEEEEENS5_IJNS5_IJS1B_SF_EEESN_EEEEEEEvNS4_8identityES1H_NS1I_INS1J_ILi3ELi4ELi3EEENS4_18smem_ptr_flag_bitsILi8EEENSJ_INS5_IJS1N_SF_EEENS5_IJSF_SB_EEEEEEEvS1V_EENS_8epilogue10collective6detail29Sm90TmaWarpSpecializedAdapterINS25_15DefaultEpilogueIfNS5_IJSB_llEEES29_NS24_6thread17LinearCombinationIfLi1EffLNS2A_9ScaleType4KindE0ELNS_15FloatRoundStyleE2EfEENS1_15EpilogueDefaultEEEEEvvEEEEvNT_6ParamsE:
        .type           _ZN7cutlass13device_kernelINS_4gemm6kernel13GemmUniversalIN4cute5tupleIJiiiiEEENS1_10collective13CollectiveMmaINS1_43MainloopSm90TmaGmmaWarpSpecializedSparseFP8ILi12ENS5_IJNS4_1CILi1EEESB_SB_EEENS1_35KernelTmaWarpSpecializedCooperativeEEENS5_IJNSA_ILi128EEENSA_ILi64EEESF_EEENS_12float_e4m3_tENS5_IJNS4_6LayoutINS5_IJiNS5_IJNSA_ILi2EEEiEEEiEEENS5_IJlNS5_IJSB_SK_EEElEEEEENSJ_INS5_IJNS5_IJSG_iEEENS5_IJSF_iEEEiEEENS5_IJNS5_IJSF_NSA_ILi8192EEEEEENS5_IJSB_lEEElEEEEEEEESI_NS5_IJlSB_lEEENS4_8TiledMMAINS4_8MMA_AtomIJNS4_4SM904GMMA6SPARSE31GMMA_64x64x64_F32E4M3E4M3_SS_TNILNS13_7ScaleInE1ELS16_1ELNS13_9SparseSelE0EEEEEENSJ_INS5_IJSK_SB_SB_EEENS5_IJSB_NSA_ILi0EEES1B_EEEEENS5_IJNS4_10UnderscoreES1E_S1E_EEEEENS4_13SM90_TMA_LOADENS4_14ComposedLayoutINS4_7SwizzleILi2ELi4ELi3EEENS4_25smem_sparse_ptr_flag_bitsILi2ELi8EEENSJ_INS5_IJNS5_IJSB_NSA_ILi8EEEEEENS5_IJSK_SG_EEEEEENS5_IJNS5_IJS1B_SF_EEESN_EEEEEEEvNS4_8identityES1H_NS1I_INS1J_ILi3ELi4ELi3EEENS4_18smem_ptr_flag_bitsILi8EEENSJ_INS5_IJS1N_SF_EEENS5_IJSF_SB_EEEEEEEvS1V_EENS_8epilogue10collective6detail29Sm90TmaWarpSpecializedAdapterINS25_15DefaultEpilogueIfNS5_IJSB_llEEES29_NS24_6thread17LinearCombinationIfLi1EffLNS2A_9ScaleType4KindE0ELNS_15FloatRoundStyleE2EfEENS1_15EpilogueDefaultEEEEEvvEEEEvNT_6ParamsE,@function
        .size           _ZN7cutlass13device_kernelINS_4gemm6kernel13GemmUniversalIN4cute5tupleIJiiiiEEENS1_10collective13CollectiveMmaINS1_43MainloopSm90TmaGmmaWarpSpecializedSparseFP8ILi12ENS5_IJNS4_1CILi1EEESB_SB_EEENS1_35KernelTmaWarpSpecializedCooperativeEEENS5_IJNSA_ILi128EEENSA_ILi64EEESF_EEENS_12float_e4m3_tENS5_IJNS4_6LayoutINS5_IJiNS5_IJNSA_ILi2EEEiEEEiEEENS5_IJlNS5_IJSB_SK_EEElEEEEENSJ_INS5_IJNS5_IJSG_iEEENS5_IJSF_iEEEiEEENS5_IJNS5_IJSF_NSA_ILi8192EEEEEENS5_IJSB_lEEElEEEEEEEESI_NS5_IJlSB_lEEENS4_8TiledMMAINS4_8MMA_AtomIJNS4_4SM904GMMA6SPARSE31GMMA_64x64x64_F32E4M3E4M3_SS_TNILNS13_7ScaleInE1ELS16_1ELNS13_9SparseSelE0EEEEEENSJ_INS5_IJSK_SB_SB_EEENS5_IJSB_NSA_ILi0EEES1B_EEEEENS5_IJNS4_10UnderscoreES1E_S1E_EEEEENS4_13SM90_TMA_LOADENS4_14ComposedLayoutINS4_7SwizzleILi2ELi4ELi3EEENS4_25smem_sparse_ptr_flag_bitsILi2ELi8EEENSJ_INS5_IJNS5_IJSB_NSA_ILi8EEEEEENS5_IJSK_SG_EEEEEENS5_IJNS5_IJS1B_SF_EEESN_EEEEEEEvNS4_8identityES1H_NS1I_INS1J_ILi3ELi4ELi3EEENS4_18smem_ptr_flag_bitsILi8EEENSJ_INS5_IJS1N_SF_EEENS5_IJSF_SB_EEEEEEEvS1V_EENS_8epilogue10collective6detail29Sm90TmaWarpSpecializedAdapterINS25_15DefaultEpilogueIfNS5_IJSB_llEEES29_NS24_6thread17LinearCombinationIfLi1EffLNS2A_9ScaleType4KindE0ELNS_15FloatRoundStyleE2EfEENS1_15EpilogueDefaultEEEEEvvEEEEvNT_6ParamsE,(.L_x_140 - _ZN7cutlass13device_kernelINS_4gemm6kernel13GemmUniversalIN4cute5tupleIJiiiiEEENS1_10collective13CollectiveMmaINS1_43MainloopSm90TmaGmmaWarpSpecializedSparseFP8ILi12ENS5_IJNS4_1CILi1EEESB_SB_EEENS1_35KernelTmaWarpSpecializedCooperativeEEENS5_IJNSA_ILi128EEENSA_ILi64EEESF_EEENS_12float_e4m3_tENS5_IJNS4_6LayoutINS5_IJiNS5_IJNSA_ILi2EEEiEEEiEEENS5_IJlNS5_IJSB_SK_EEElEEEEENSJ_INS5_IJNS5_IJSG_iEEENS5_IJSF_iEEEiEEENS5_IJNS5_IJSF_NSA_ILi8192EEEEEENS5_IJSB_lEEElEEEEEEEESI_NS5_IJlSB_lEEENS4_8TiledMMAINS4_8MMA_AtomIJNS4_4SM904GMMA6SPARSE31GMMA_64x64x64_F32E4M3E4M3_SS_TNILNS13_7ScaleInE1ELS16_1ELNS13_9SparseSelE0EEEEEENSJ_INS5_IJSK_SB_SB_EEENS5_IJSB_NSA_ILi0EEES1B_EEEEENS5_IJNS4_10UnderscoreES1E_S1E_EEEEENS4_13SM90_TMA_LOADENS4_14ComposedLayoutINS4_7SwizzleILi2ELi4ELi3EEENS4_25smem_sparse_ptr_flag_bitsILi2ELi8EEENSJ_INS5_IJNS5_IJSB_NSA_ILi8EEEEEENS5_IJSK_SG_EEEEEENS5_IJNS5_IJS1B_SF_EEESN_EEEEEEEvNS4_8identityES1H_NS1I_INS1J_ILi3ELi4ELi3EEENS4_18smem_ptr_flag_bitsILi8EEENSJ_INS5_IJS1N_SF_EEENS5_IJSF_SB_EEEEEEEvS1V_EENS_8epilogue10collective6detail29Sm90TmaWarpSpecializedAdapterINS25_15DefaultEpilogueIfNS5_IJSB_llEEES29_NS24_6thread17LinearCombinationIfLi1EffLNS2A_9ScaleType4KindE0ELNS_15FloatRoundStyleE2EfEENS1_15EpilogueDefaultEEEEEvvEEEEvNT_6ParamsE)
        .other          _ZN7cutlass13device_kernelINS_4gemm6kernel13GemmUniversalIN4cute5tupleIJiiiiEEENS1_10collective13CollectiveMmaINS1_43MainloopSm90TmaGmmaWarpSpecializedSparseFP8ILi12ENS5_IJNS4_1CILi1EEESB_SB_EEENS1_35KernelTmaWarpSpecializedCooperativeEEENS5_IJNSA_ILi128EEENSA_ILi64EEESF_EEENS_12float_e4m3_tENS5_IJNS4_6LayoutINS5_IJiNS5_IJNSA_ILi2EEEiEEEiEEENS5_IJlNS5_IJSB_SK_EEElEEEEENSJ_INS5_IJNS5_IJSG_iEEENS5_IJSF_iEEEiEEENS5_IJNS5_IJSF_NSA_ILi8192EEEEEENS5_IJSB_lEEElEEEEEEEESI_NS5_IJlSB_lEEENS4_8TiledMMAINS4_8MMA_AtomIJNS4_4SM904GMMA6SPARSE31GMMA_64x64x64_F32E4M3E4M3_SS_TNILNS13_7ScaleInE1ELS16_1ELNS13_9SparseSelE0EEEEEENSJ_INS5_IJSK_SB_SB_EEENS5_IJSB_NSA_ILi0EEES1B_EEEEENS5_IJNS4_10UnderscoreES1E_S1E_EEEEENS4_13SM90_TMA_LOADENS4_14ComposedLayoutINS4_7SwizzleILi2ELi4ELi3EEENS4_25smem_sparse_ptr_flag_bitsILi2ELi8EEENSJ_INS5_IJNS5_IJSB_NSA_ILi8EEEEEENS5_IJSK_SG_EEEEEENS5_IJNS5_IJS1B_SF_EEESN_EEEEEEEvNS4_8identityES1H_NS1I_INS1J_ILi3ELi4ELi3EEENS4_18smem_ptr_flag_bitsILi8EEENSJ_INS5_IJS1N_SF_EEENS5_IJSF_SB_EEEEEEEvS1V_EENS_8epilogue10collective6detail29Sm90TmaWarpSpecializedAdapterINS25_15DefaultEpilogueIfNS5_IJSB_llEEES29_NS24_6thread17LinearCombinationIfLi1EffLNS2A_9ScaleType4KindE0ELNS_15FloatRoundStyleE2EfEENS1_15EpilogueDefaultEEEEEvvEEEEvNT_6ParamsE,@"STO_CUDA_ENTRY STV_DEFAULT"
_ZN7cutlass13device_kernelINS_4gemm6kernel13GemmUniversalIN4cute5tupleIJiiiiEEENS1_10collective13CollectiveMmaINS1_43MainloopSm90TmaGmmaWarpSpecializedSparseFP8ILi12ENS5_IJNS4_1CILi1EEESB_SB_EEENS1_35KernelTmaWarpSpecializedCooperativeEEENS5_IJNSA_ILi128EEENSA_ILi64EEESF_EEENS_12float_e4m3_tENS5_IJNS4_6LayoutINS5_IJiNS5_IJNSA_ILi2EEEiEEEiEEENS5_IJlNS5_IJSB_SK_EEElEEEEENSJ_INS5_IJNS5_IJSG_iEEENS5_IJSF_iEEEiEEENS5_IJNS5_IJSF_NSA_ILi8192EEEEEENS5_IJSB_lEEElEEEEEEEESI_NS5_IJlSB_lEEENS4_8TiledMMAINS4_8MMA_AtomIJNS4_4SM904GMMA6SPARSE31GMMA_64x64x64_F32E4M3E4M3_SS_TNILNS13_7ScaleInE1ELS16_1ELNS13_9SparseSelE0EEEEEENSJ_INS5_IJSK_SB_SB_EEENS5_IJSB_NSA_ILi0EEES1B_EEEEENS5_IJNS4_10UnderscoreES1E_S1E_EEEEENS4_13SM90_TMA_LOADENS4_14ComposedLayoutINS4_7SwizzleILi2ELi4ELi3EEENS4_25smem_sparse_ptr_flag_bitsILi2ELi8EEENSJ_INS5_IJNS5_IJSB_NSA_ILi8EEEEEENS5_IJSK_SG_EEEEEENS5_IJNS5_IJS1B_SF_EEESN_EEEEEEEvNS4_8identityES1H_NS1I_INS1J_ILi3ELi4ELi3EEENS4_18smem_ptr_flag_bitsILi8EEENSJ_INS5_IJS1N_SF_EEENS5_IJSF_SB_EEEEEEEvS1V_EENS_8epilogue10collective6detail29Sm90TmaWarpSpecializedAdapterINS25_15DefaultEpilogueIfNS5_IJSB_llEEES29_NS24_6thread17LinearCombinationIfLi1EffLNS2A_9ScaleType4KindE0ELNS_15FloatRoundStyleE2EfEENS1_15EpilogueDefaultEEEEEvvEEEEvNT_6ParamsE:
[----:B------:R-:W-:Y:S01]  /*0000*/  LDC R1, c[0x0][0x28] ;  /* 0x00000a00ff017b82 */ /* 0x000fe20000000800 */
[----:B------:R-:W0:Y:S01]  /*0010*/  S2R R2, SR_TID.X ;  /* 0x0000000000027919 */ /* 0x000e220000002100 */
[----:B------:R-:W-:Y:S01]  /*0020*/  ELECT P0, URZ, PT ;  /* 0x00000000003f782f */ /* 0x000fe20003800000 */
[----:B------:R-:W-:Y:S01]  /*0030*/  BSSY B0, `(.L_x_0) ;  /* 0x0000012000007945 */ /* 0x000fe20003800000 */
[--C-:B0-----:R-:W-:Y:S02]  /*0040*/  SHF.R.U32.HI R0, RZ, 0x5, R2.reuse ;  /* 0x00000005ff007819 */ /* 0x101fe40000011602 */
[----:B------:R-:W-:-:S03]  /*0050*/  SHF.R.U32.HI R3, RZ, 0x7, R2 ;  /* 0x00000007ff037819 */ /* 0x000fc60000011602 */
[----:B------:R-:W0:Y:S04]  /*0060*/  SHFL.IDX PT, R6, R0, RZ, 0x1f ;  /* 0x00001fff00067589 */ /* 0x000e2800000e0000 */
[----:B------:R1:W2:Y:S01]  /*0070*/  SHFL.IDX PT, R9, R3, RZ, 0x1f ;  /* 0x00001fff03097589 */ /* 0x0002a200000e0000 */
[----:B0-----:R-:W-:-:S13]  /*0080*/  ISETP.NE.OR P0, PT, R6, RZ, !P0 ;  /* 0x000000ff0600720c */ /* 0x001fda0004705670 */
[----:B-12---:R-:W-:Y:S05]  /*0090*/  @P0 BRA `(.L_x_1) ;  /* 0x00000000002c0947 */ /* 0x006fea0003800000 */
[----:B------:R-:W-:Y:S02]  /*00a0*/  ULDC.64 UR4, c[0x0][0x198] ;  /* 0x0000660000047ab9 */ /* 0x000fe40000000a00 */
[----:B------:R-:W-:Y:S02]  /*00b0*/  UIADD3 UR6, UP0, UR4, 0xf0, URZ ;  /* 0x000000f004067890 */ /* 0x000fe4000ff1e03f */
[----:B------:R-:W-:Y:S02]  /*00c0*/  UIADD3 UR8, UP1, UR4, 0x1f0, URZ ;  /* 0x000001f004087890 */ /* 0x000fe4000ff3e03f */
[----:B------:R-:W-:Y:S02]  /*00d0*/  UIADD3 UR4, UP2, UR4, 0x2f0, URZ ;  /* 0x000002f004047890 */ /* 0x000fe4000ff5e03f */
[----:B------:R-:W-:Y:S02]  /*00e0*/  UIADD3.X UR7, URZ, UR5, URZ, UP0, !UPT ;  /* 0x000000053f077290 */ /* 0x000fe400087fe43f */
[----:B------:R-:W-:-:S02]  /*00f0*/  UIADD3.X UR9, URZ, UR5, URZ, UP1, !UPT ;  /* 0x000000053f097290 */ /* 0x000fc40008ffe43f */
[----:B------:R-:W-:-:S05]  /*0100*/  UIADD3.X UR5, URZ, UR5, URZ, UP2, !UPT ;  /* 0x000000053f057290 */ /* 0x000fca00097fe43f */
[----:B------:R0:W-:Y:S02]  /*0110*/  UTMACCTL.PF [UR6] ;  /* 0x00000000060079b9 */ /* 0x0001e40008040000 */
[----:B------:R0:W-:Y:S02]  /*0120*/  UTMACCTL.PF [UR8] ;  /* 0x00000000080079b9 */ /* 0x0001e40008040000 */
[----:B------:R0:W-:Y:S02]  /*0130*/  UTMACCTL.PF [UR4] ;  /* 0x00000000040079b9 */ /* 0x0001e40008040000 */
[----:B0-----:R-:W-:Y:S01]  /*0140*/  NOP ;  /* 0x0000000000007918 */ /* 0x001fe20000000000 */
.L_x_1:
[----:B------:R-:W-:Y:S05]  /*0150*/  BSYNC B0 ;  /* 0x0000000000007941 */ /* 0x000fea0003800000 */
.L_x_0:
[----:B------:R-:W0:Y:S02]  /*0160*/  SHFL.IDX PT, R4, R0, RZ, 0x1f ;  /* 0x00001fff00047589 */ /* 0x000e2400000e0000 */
[----:B0-----:R-:W-:-:S13]  /*0170*/  ISETP.NE.AND P0, PT, R4, RZ, PT ;  /* 0x000000ff0400720c */ /* 0x001fda0003f05270 */
[----:B------:R-:W-:Y:S05]  /*0180*/  @P0 BRA `(.L_x_2) ;  /* 0x0000000000a40947 */ /* 0x000fea0003800000 */
[----:B------:R-:W-:Y:S01]  /*0190*/  ELECT P0, URZ, PT ;  /* 0x00000000003f782f */ /* 0x000fe20003800000 */
[----:B------:R-:W-:-:S12]  /*01a0*/  BSSY B0, `(.L_x_2) ;  /* 0x0000027000007945 */ /* 0x000fd80003800000 */
[----:B------:R-:W-:Y:S05]  /*01b0*/  @!P0 BRA `(.L_x_3) ;  /* 0x0000000000948947 */ /* 0x000fea0003800000 */
[----:B------:R-:W0:Y:S01]  /*01c0*/  S2UR UR8, SR_CgaCtaId ;  /* 0x00000000000879c3 */ /* 0x000e220000008800 */
[----:B------:R-:W-:Y:S01]  /*01d0*/  UMOV UR4, 0x400 ;  /* 0x0000040000047882 */ /* 0x000fe20000000000 */
[----:B------:R-:W-:Y:S01]  /*01e0*/  UMOV UR5, 0x1 ;  /* 0x0000000100057882 */ /* 0x000fe20000000000 */
[----:B------:R-:W-:Y:S02]  /*01f0*/  UMOV UR6, 0x100 ;  /* 0x0000010000067882 */ /* 0x000fe40000000000 */
[----:B------:R-:W-:-:S04]  /*0200*/  UIADD3 UR6, -UR6, 0x100000, URZ ;  /* 0x0010000006067890 */ /* 0x000fc8000fffe13f */
[----:B------:R-:W-:Y:S02]  /*0210*/  USHF.L.U32 UR7, UR6, 0xb, URZ ;  /* 0x0000000b06077899 */ /* 0x000fe4000800063f */
[----:B------:R-:W-:Y:S02]  /*0220*/  USHF.L.U32 UR6, UR6, 0x1, URZ ;  /* 0x0000000106067899 */ /* 0x000fe4000800063f */
[----:B0-----:R-:W-:Y:S02]  /*0230*/  ULEA UR8, UR8, UR4, 0x18 ;  /* 0x0000000408087291 */ /* 0x001fe4000f8ec03f */
[----:B------:R-:W-:-:S04]  /*0240*/  UIADD3 UR4, -UR5, 0x100000, URZ ;  /* 0x0010000005047890 */ /* 0x000fc8000fffe13f */
[----:B------:R-:W-:Y:S02]  /*0250*/  USHF.L.U32 UR5, UR4, 0xb, URZ ;  /* 0x0000000b04057899 */ /* 0x000fe4000800063f */
[----:B------:R-:W-:Y:S01]  /*0260*/  USHF.L.U32 UR4, UR4, 0x1, URZ ;  /* 0x0000000104047899 */ /* 0x000fe2000800063f */
[----:B------:R-:W0:Y:S11]  /*0270*/  FENCE.VIEW.ASYNC.S ;  /* 0x00000000000073c6 */ /* 0x000e360000000000 */
[----:B0-----:R0:W1:Y:S01]  /*0280*/  SYNCS.EXCH.64 URZ, [UR8], UR4 ;  /* 0x00000004083f75b2 */ /* 0x0010620008000100 */
[----:B------:R0:W2:Y:S01]  /*0290*/  SYNCS.EXCH.64 URZ, [UR8+0x60], UR6 ;  /* 0x00006006083f75b2 */ /* 0x0000a20008000100 */
[----:B------:R0:W3:Y:S01]  /*02a0*/  SYNCS.EXCH.64 URZ, [UR8+0x8], UR4 ;  /* 0x00000804083f75b2 */ /* 0x0000e20008000100 */
[----:B------:R0:W4:Y:S01]  /*02b0*/  SYNCS.EXCH.64 URZ, [UR8+0x68], UR6 ;  /* 0x00006806083f75b2 */ /* 0x0001220008000100 */
[----:B------:R0:W0:Y:S01]  /*02c0*/  SYNCS.EXCH.64 URZ, [UR8+0x10], UR4 ;  /* 0x00001004083f75b2 */ /* 0x0000220008000100 */
        /* <DEDUP_REMOVED lines=19> */
[----:B-1----:R-:W-:Y:S01]  /*0400*/  NOP ;  /* 0x0000000000007918 */ /* 0x002fe20000000000 */
.L_x_3:
[----:B0-----:R-:W-:Y:S05]  /*0410*/  BSYNC B0 ;  /* 0x0000000000007941 */ /* 0x001fea0003800000 */
.L_x_2:
[----:B------:R-:W0:Y:S01]  /*0420*/  SHFL.IDX PT, R0, R0, RZ, 0x1f ;  /* 0x00001fff00007589 */ /* 0x000e2200000e0000 */
[----:B------:R-:W1:Y:S01]  /*0430*/  LDC R4, c[0x0][0x75c] ;  /* 0x0001d700ff047b82 */ /* 0x000e620000000800 */
[----:B------:R-:W-:Y:S02]  /*0440*/  ELECT P0, URZ, PT ;  /* 0x00000000003f782f */ /* 0x000fe40003800000 */
[----:B------:R-:W-:Y:S01]  /*0450*/  SHF.R.S32.HI R5, RZ, 0x1f, R6 ;  /* 0x0000001fff057819 */ /* 0x000fe20000011406 */
[----:B------:R-:W5:Y:S01]  /*0460*/  S2R R7, SR_CTAID.Y ;  /* 0x0000000000077919 */ /* 0x000f620000002600 */
[----:B------:R-:W-:Y:S01]  /*0470*/  UMOV UR4, 0x20 ;  /* 0x0000002000047882 */ /* 0x000fe20000000000 */
[C---:B------:R-:W-:Y:S01]  /*0480*/  ISETP.NE.AND P2, PT, R9.reuse, RZ, PT ;  /* 0x000000ff0900720c */ /* 0x040fe20003f45270 */
[----:B------:R-:W-:Y:S01]  /*0490*/  VIADD R12, R9, 0xffffffff ;  /* 0xffffffff090c7836 */ /* 0x000fe20000000000 */
[----:B------:R-:W2:Y:S01]  /*04a0*/  S2R R8, SR_CTAID.X ;  /* 0x0000000000087919 */ /* 0x000ea20000002500 */
[----:B------:R-:W-:Y:S01]  /*04b0*/  LEA.HI R5, R5, R6, RZ, 0x2 ;  /* 0x0000000605057211 */ /* 0x000fe200078f10ff */
[----:B------:R-:W-:Y:S01]  /*04c0*/  NOP ;  /* 0x0000000000007918 */ /* 0x000fe20000000000 */
[----:B------:R-:W-:Y:S01]  /*04d0*/  NOP ;  /* 0x0000000000007918 */ /* 0x000fe20000000000 */
[----:B------:R-:W-:-:S02]  /*04e0*/  ISETP.GE.U32.AND P1, PT, R12, 0x2, PT ;  /* 0x000000020c00780c */ /* 0x000fc40003f26070 */
[----:B------:R-:W-:-:S05]  /*04f0*/  LOP3.LUT R5, R5, 0xfffffffc, RZ, 0xc0, !PT ;  /* 0xfffffffc05057812 */ /* 0x000fca00078ec0ff */
[----:B------:R-:W-:Y:S01]  /*0500*/  IMAD.IADD R6, R6, 0x1, -R5 ;  /* 0x0000000106067824 */ /* 0x000fe200078e0a05 */
[----:B0-----:R-:W-:Y:S02]  /*0510*/  ISETP.NE.OR P0, PT, R0, RZ, !P0 ;  /* 0x000000ff0000720c */ /* 0x001fe40004705670 */
[----:B-1----:R-:W-:-:S11]  /*0520*/  ISETP.NE.AND P3, PT, R4, 0x1, PT ;  /* 0x000000010400780c */ /* 0x002fd60003f65270 */
[----:B------:R-:W-:Y:S01]  /*0530*/  VOTEU.ALL UP0, P0 ;  /* 0x00000000003f7886 */ /* 0x000fe20000000000 */
[----:B------:R-:W-:Y:S01]  /*0540*/  VOTEU.ALL UP1, P0 ;  /* 0x00000000003f7886 */ /* 0x000fe20000020000 */
[----:B------:R-:W2:Y:S01]  /*0550*/  @P3 LDC R11, c[0x0][0x10] ;  /* 0x00000400ff0b3b82 */ /* 0x000ea20000000800 */
[----:B-----5:R-:W-:Y:S02]  /*0560*/  @P3 IMAD.MOV.U32 R4, RZ, RZ, R7 ;  /* 0x000000ffff043224 */ /* 0x020fe400078e0007 */
[----:B------:R-:W-:Y:S01]  /*0570*/  @!UP0 UMOV UR6, 0x400 ;  /* 0x0000040000068882 */ /* 0x000fe20000000000 */
[----:B------:R-:W-:-:S04]  /*0580*/  @!UP0 UIADD3 UR4, -UR4, 0x100000, URZ ;  /* 0x0010000004048890 */ /* 0x000fc8000fffe13f */
[----:B------:R-:W-:Y:S02]  /*0590*/  @!UP0 USHF.L.U32 UR5, UR4, 0xb, URZ ;  /* 0x0000000b04058899 */ /* 0x000fe4000800063f */
[----:B------:R-:W-:Y:S01]  /*05a0*/  @!UP0 USHF.L.U32 UR4, UR4, 0x1, URZ ;  /* 0x0000000104048899 */ /* 0x000fe2000800063f */
[----:B------:R-:W-:Y:S02]  /*05b0*/  @P3 IMAD.MOV.U32 R5, RZ, RZ, RZ ;  /* 0x000000ffff053224 */ /* 0x000fe400078e00ff */
[----:B------:R-:W-:Y:S01]  /*05c0*/  @P3 IMAD.MOV.U32 R13, RZ, RZ, RZ ;  /* 0x000000ffff0d3224 */ /* 0x000fe200078e00ff */
[----:B------:R-:W0:Y:S08]  /*05d0*/  @!UP0 S2UR UR7, SR_CgaCtaId ;  /* 0x00000000000789c3 */ /* 0x000e300000008800 */
[----:B------:R-:W1:Y:S01]  /*05e0*/  @!P3 LDC R10, c[0x0][0xc] ;  /* 0x00000300ff0abb82 */ /* 0x000e620000000800 */
[----:B--2---:R-:W-:-:S04]  /*05f0*/  @P3 IMAD.WIDE.U32 R4, R8, R11, R4 ;  /* 0x0000000b08043225 */ /* 0x004fc800078e0004 */
[----:B------:R-:W-:Y:S02]  /*0600*/  @P3 IMAD.MOV.U32 R0, RZ, RZ, R4 ;  /* 0x000000ffff003224 */ /* 0x000fe400078e0004 */
[----:B------:R-:W-:Y:S01]  /*0610*/  @P3 IMAD.IADD R5, R5, 0x1, R13 ;  /* 0x0000000105053824 */ /* 0x000fe200078e020d */
[----:B0-----:R-:W-:Y:S01]  /*0620*/  @!UP0 ULEA UR6, UR7, UR6, 0x18 ;  /* 0x0000000607068291 */ /* 0x001fe2000f8ec03f */
[----:B------:R-:W-:Y:S01]  /*0630*/  VOTEU.ALL UP0, P0 ;  /* 0x00000000003f7886 */ /* 0x000fe20000000000 */
[----:B------:R-:W-:-:S04]  /*0640*/  ISETP.NE.AND P0, PT, R6, 0x3, PT ;  /* 0x000000030600780c */ /* 0x000fc80003f05270 */
[----:B------:R-:W-:-:S04]  /*0650*/  ISETP.EQ.OR P0, PT, R6, RZ, !P0 ;  /* 0x000000ff0600720c */ /* 0x000fc80004702670 */
[----:B------:R-:W-:Y:S01]  /*0660*/  ISETP.EQ.AND P0, PT, R9, RZ, P0 ;  /* 0x000000ff0900720c */ /* 0x000fe20000702270 */
[----:B------:R-:W-:Y:S01]  /*0670*/  IMAD.MOV.U32 R9, RZ, RZ, RZ ;  /* 0x000000ffff097224 */ /* 0x000fe200078e00ff */
[----:B------:R-:W0:Y:S02]  /*0680*/  FENCE.VIEW.ASYNC.S ;  /* 0x00000000000073c6 */ /* 0x000e240000000000 */
[----:B0-----:R0:W3:Y:S01]  /*0690*/  @!UP0 SYNCS.EXCH.64 URZ, [UR6+0xd0], UR4 ;  /* 0x0000d004063f85b2 */ /* 0x0010e20008000100 */
[----:B------:R-:W-:Y:S01]  /*06a0*/  SEL R4, RZ, 0x1, !P0 ;  /* 0x00000001ff047807 */ /* 0x000fe20004000000 */
[----:B-1----:R-:W-:-:S03]  /*06b0*/  @!P3 IMAD.WIDE.U32 R10, R10, R7, R8 ;  /* 0x000000070a0ab225 */ /* 0x002fc600078e0008 */
[----:B------:R-:W-:Y:S01]  /*06c0*/  SEL R4, R4, 0x2, P1 ;  /* 0x0000000204047807 */ /* 0x000fe20000800000 */
[----:B------:R-:W-:Y:S02]  /*06d0*/  @!P3 IMAD.MOV.U32 R0, RZ, RZ, R10 ;  /* 0x000000ffff00b224 */ /* 0x000fe400078e000a */
[----:B------:R-:W-:Y:S01]  /*06e0*/  @!P3 IMAD.MOV.U32 R5, RZ, RZ, R11 ;  /* 0x000000ffff05b224 */ /* 0x000fe200078e000b */
[----:B------:R0:W3:Y:S01]  /*06f0*/  @!UP1 SYNCS.EXCH.64 URZ, [UR6+0xd8], UR4 ;  /* 0x0000d804063f95b2 */ /* 0x0000e20008000100 */
[----:B------:R-:W-:Y:S01]  /*0700*/  NOP ;  /* 0x0000000000007918 */ /* 0x000fe20000000000 */
[----:B---34-:R-:W-:Y:S06]  /*0710*/  BAR.SYNC.DEFER_BLOCKING 0x0 ;  /* 0x0000000000007b1d */ /* 0x018fec0000010000 */
[----:B------:R-:W-:Y:S05]  /*0720*/  @!P2 BRA `(.L_x_4) ;  /* 0x0000004400b8a947 */ /* 0x000fea0003800000 */
[----:B------:R-:W-:-:S13]  /*0730*/  ISETP.GT.U32.AND P0, PT, R12, 0x1, PT ;  /* 0x000000010c00780c */ /* 0x000fda0003f04070 */
[----:B0-----:R-:W-:Y:S05]  /*0740*/  @P0 EXIT ;  /* 0x000000000000094d */ /* 0x001fea0003800000 */
[----:B------:R-:W-:Y:S01]  /*0750*/  ULDC.64 UR4, c[0x0][0x750] ;  /* 0x0001d40000047ab9 */ /* 0x000fe20000000a00 */
[----:B------:R-:W-:Y:S01]  /*0760*/  PRMT R10, RZ, 0x7610, R10 ;  /* 0x00007610ff0a7816 */ /* 0x000fe2000000000a */
[----:B------:R-:W-:Y:S01]  /*0770*/  IMAD.MOV.U32 R11, RZ, RZ, -0x1 ;  /* 0xffffffffff0b7424 */ /* 0x000fe200078e00ff */
[----:B------:R-:W-:Y:S01]  /*0780*/  ISETP.GE.U32.AND P0, PT, R0, UR4, PT ;  /* 0x0000000400007c0c */ /* 0x000fe2000bf06070 */
[----:B------:R-:W-:Y:S02]  /*0790*/  IMAD.MOV.U32 R16, RZ, RZ, -0x1 ;  /* 0xffffffffff107424 */ /* 0x000fe400078e00ff */
[----:B------:R-:W-:Y:S01]  /*07a0*/  IMAD.MOV.U32 R12, RZ, RZ, -0x1 ;  /* 0xffffffffff0c7424 */ /* 0x000fe200078e00ff */
[----:B------:R-:W-:-:S13]  /*07b0*/  ISETP.GE.U32.AND.EX P0, PT, R5, UR5, PT, P0 ;  /* 0x0000000505007c0c */ /* 0x000fda000bf06100 */
[----:B------:R-:W-:Y:S05]  /*07c0*/  @P0 BRA `(.L_x_5) ;  /* 0x0000000400600947 */ /* 0x000fea0003800000 */
[----:B------:R-:W0:Y:S01]  /*07d0*/  LDC.64 R18, c[0x0][0x728] ;  /* 0x0001ca00ff127b82 */ /* 0x000e220000000a00 */
[----:B------:R-:W-:Y:S02]  /*07e0*/  IMAD.MOV.U32 R10, RZ, RZ, R0 ;  /* 0x000000ffff0a7224 */ /* 0x000fe400078e0000 */
[----:B------:R-:W-:-:S05]  /*07f0*/  IMAD.MOV.U32 R11, RZ, RZ, R5 ;  /* 0x000000ffff0b7224 */ /* 0x000fca00078e0005 */
[----:B------:R-:W1:Y:S08]  /*0800*/  LDC R6, c[0x0][0x730] ;  /* 0x0001cc00ff067b82 */ /* 0x000e700000000800 */
[----:B------:R-:W2:Y:S01]  /*0810*/  LDC.64 R20, c[0x0][0x720] ;  /* 0x0001c800ff147b82 */ /* 0x000ea20000000a00 */
[----:B0-----:R-:W-:-:S04]  /*0820*/  ISETP.NE.U32.AND P0, PT, R18, RZ, PT ;  /* 0x000000ff1200720c */ /* 0x001fc80003f05070 */
[----:B------:R-:W-:-:S13]  /*0830*/  ISETP.NE.AND.EX P0, PT, R19, RZ, PT, P0 ;  /* 0x000000ff1300720c */ /* 0x000fda0003f05300 */
[----:B-12---:R-:W-:Y:S05]  /*0840*/  @!P0 BRA `(.L_x_6) ;  /* 0x0000000000288947 */ /* 0x006fea0003800000 */
[----:B------:R-:W0:Y:S02]  /*0850*/  LDC R15, c[0x0][0x734] ;  /* 0x0001cd00ff0f7b82 */ /* 0x000e240000000800 */
[----:B0-----:R-:W-:-:S05]  /*0860*/  IADD3 R15, P0, R0, R15, RZ ;  /* 0x0000000f000f7210 */ /* 0x001fca0007f1e0ff */
[----:B------:R-:W-:-:S04]  /*0870*/  IMAD.X R17, RZ, RZ, R5, P0 ;  /* 0x000000ffff117224 */ /* 0x000fc800000e0605 */
[----:B------:R-:W-:-:S04]  /*0880*/  IMAD.WIDE.U32 R10, R17, R18, RZ ;  /* 0x00000012110a7225 */ /* 0x000fc800078e00ff */
[----:B------:R-:W-:-:S04]  /*0890*/  IMAD.WIDE.U32 R12, P0, R15, R19, R10 ;  /* 0x000000130f0c7225 */ /* 0x000fc8000780000a */
[----:B------:R-:W-:-:S04]  /*08a0*/  IMAD.WIDE.U32 R10, R15, R18, RZ ;  /* 0x000000120f0a7225 */ /* 0x000fc800078e00ff */
[----:B------:R-:W-:Y:S01]  /*08b0*/  IMAD.X R15, RZ, RZ, RZ, P0 ;  /* 0x000000ffff0f7224 */ /* 0x000fe200000e06ff */
[----:B------:R-:W-:Y:S01]  /*08c0*/  IADD3 RZ, P0, R11, R12, RZ ;  /* 0x0000000c0bff7210 */ /* 0x000fe20007f1e0ff */
[----:B------:R-:W-:-:S04]  /*08d0*/  IMAD.MOV.U32 R14, RZ, RZ, R13 ;  /* 0x000000ffff0e7224 */ /* 0x000fc800078e000d */
[----:B------:R-:W-:-:S08]  /*08e0*/  IMAD.WIDE.U32.X R10, R17, R19, R14, P0 ;  /* 0x00000013110a7225 */ /* 0x000fd000000e040e */
.L_x_6:
[-CC-:B------:R-:W-:Y:S01]  /*08f0*/  SHF.R.U64 R25, R10, R6.reuse, R11.reuse ;  /* 0x000000060a197219 */ /* 0x180fe2000000120b */
[----:B------:R-:W0:Y:S01]  /*0900*/  LDC R14, c[0x0][0x718] ;  /* 0x0001c600ff0e7b82 */ /* 0x000e220000000800 */
[----:B------:R-:W-:Y:S01]  /*0910*/  SHF.R.U32.HI R9, RZ, R6, R11 ;  /* 0x00000006ff097219 */ /* 0x000fe2000001160b */
[----:B------:R-:W-:Y:S01]  /*0920*/  ULDC UR4, c[0x0][0x150] ;  /* 0x0000540000047ab9 */ /* 0x000fe20000000800 */
[----:B------:R-:W-:Y:S01]  /*0930*/  IADD3 R13, P0, RZ, -R25, RZ ;  /* 0x80000019ff0d7210 */ /* 0x000fe20007f1e0ff */
[----:B------:R-:W-:Y:S01]  /*0940*/  IMAD.MOV.U32 R10, RZ, RZ, R0 ;  /* 0x000000ffff0a7224 */ /* 0x000fe200078e0000 */
[----:B------:R-:W-:Y:S01]  /*0950*/  I2FP.F32.U32 R6, R8 ;  /* 0x0000000800067245 */ /* 0x000fe20000201000 */
[----:B------:R-:W-:Y:S02]  /*0960*/  IMAD.MOV.U32 R11, RZ, RZ, R5 ;  /* 0x000000ffff0b7224 */ /* 0x000fe400078e0005 */
[----:B------:R-:W1:Y:S01]  /*0970*/  LDC.64 R26, c[0x0][0x740] ;  /* 0x0001d000ff1a7b82 */ /* 0x000e620000000a00 */
[----:B------:R-:W-:-:S02]  /*0980*/  IMAD.X R15, RZ, RZ, ~R9, P0 ;  /* 0x000000ffff0f7224 */ /* 0x000fc400000e0e09 */
[----:B------:R-:W-:Y:S01]  /*0990*/  FMUL R6, R6, UR4 ;  /* 0x0000000406067c20 */ /* 0x000fe20008400000 */
[----:B------:R-:W-:Y:S01]  /*09a0*/  IMAD.WIDE.U32 R10, R13, R20, R10 ;  /* 0x000000140d0a7225 */ /* 0x000fe200078e000a */
[----:B------:R-:W-:-:S03]  /*09b0*/  ULDC UR4, c[0x0][0x154] ;  /* 0x0000550000047ab9 */ /* 0x000fc60000000800 */
[----:B------:R-:W-:Y:S01]  /*09c0*/  IMAD R12, R15, R20, RZ ;  /* 0x000000140f0c7224 */ /* 0x000fe200078e02ff */
[----:B------:R-:W2:Y:S01]  /*09d0*/  LDC R9, c[0x0][0x144] ;  /* 0x00005100ff097b82 */ /* 0x000ea20000000800 */
[----:B------:R-:W3:Y:S02]  /*09e0*/  F2I.U32.TRUNC.NTZ R6, R6 ;  /* 0x0000000600067305 */ /* 0x000ee4000020f000 */
[----:B------:R-:W-:-:S04]  /*09f0*/  IMAD R13, R13, R21, R12 ;  /* 0x000000150d0d7224 */ /* 0x000fc800078e020c */
[----:B------:R-:W-:Y:S01]  /*0a00*/  IMAD.IADD R11, R11, 0x1, R13 ;  /* 0x000000010b0b7824 */ /* 0x000fe200078e020d */
[----:B------:R-:W4:Y:S01]  /*0a10*/  LDC R16, c[0x0][0x708] ;  /* 0x0001c200ff107b82 */ /* 0x000f220000000800 */
[----:B------:R-:W-:-:S03]  /*0a20*/  IMAD.MOV.U32 R13, RZ, RZ, -0x1 ;  /* 0xffffffffff0d7424 */ /* 0x000fc600078e00ff */
[-CC-:B0-----:R-:W-:Y:S02]  /*0a30*/  SHF.R.U64 R20, R10, R14.reuse, R11.reuse ;  /* 0x0000000e0a147219 */ /* 0x181fe4000000120b */
[----:B------:R-:W-:Y:S02]  /*0a40*/  I2FP.F32.U32 R10, R7 ;  /* 0x00000007000a7245 */ /* 0x000fe40000201000 */
[----:B------:R-:W0:Y:S01]  /*0a50*/  LDC R24, c[0x0][0x758] ;  /* 0x0001d600ff187b82 */ /* 0x000e220000000800 */
[----:B-1----:R-:W-:Y:S01]  /*0a60*/  ISETP.NE.U32.AND P0, PT, R26, RZ, PT ;  /* 0x000000ff1a00720c */ /* 0x002fe20003f05070 */
[----:B---3--:R-:W-:Y:S01]  /*0a70*/  IMAD.MOV R12, RZ, RZ, -R6 ;  /* 0x000000ffff0c7224 */ /* 0x008fe200078e0a06 */
[----:B------:R-:W-:Y:S01]  /*0a80*/  SHF.R.U32.HI R11, RZ, R14, R11 ;  /* 0x0000000eff0b7219 */ /* 0x000fe2000001160b */
[----:B------:R-:W-:Y:S01]  /*0a90*/  FMUL R10, R10, UR4 ;  /* 0x000000040a0a7c20 */ /* 0x000fe20008400000 */
[----:B------:R-:W-:-:S03]  /*0aa0*/  ISETP.NE.AND.EX P0, PT, R27, RZ, PT, P0 ;  /* 0x000000ff1b00720c */ /* 0x000fc60003f05300 */
[----:B------:R-:W1:Y:S01]  /*0ab0*/  LDC R18, c[0x0][0x148] ;  /* 0x00005200ff127b82 */ /* 0x000e620000000800 */
[----:B--2---:R-:W-:-:S07]  /*0ac0*/  IMAD R6, R9, R12, R8 ;  /* 0x0000000c09067224 */ /* 0x004fce00078e0208 */
[----:B------:R-:W2:Y:S01]  /*0ad0*/  LDC R22, c[0x0][0x700] ;  /* 0x0001c000ff167b82 */ /* 0x000ea20000000800 */
[-CC-:B----4-:R-:W-:Y:S02]  /*0ae0*/  SHF.R.U64 R28, R20, R16.reuse, R11.reuse ;  /* 0x00000010141c7219 */ /* 0x190fe4000000120b */
[----:B------:R-:W-:Y:S01]  /*0af0*/  SHF.R.U32.HI R9, RZ, R16, R11 ;  /* 0x00000010ff097219 */ /* 0x000fe2000001160b */
[----:B------:R-:W-:Y:S01]  /*0b00*/  IMAD.MOV.U32 R11, RZ, RZ, 0x1 ;  /* 0x00000001ff0b7424 */ /* 0x000fe200078e00ff */
[----:B------:R3:W4:Y:S03]  /*0b10*/  F2I.U32.TRUNC.NTZ R16, R10 ;  /* 0x0000000a00107305 */ /* 0x000726000020f000 */
[----:B------:R-:W1:Y:S01]  /*0b20*/  LDC R19, c[0x0][0x748] ;  /* 0x0001d200ff137b82 */ /* 0x000e620000000800 */
[-C--:B0-----:R-:W-:Y:S02]  /*0b30*/  SHF.L.U32 R8, R13, R24.reuse, RZ ;  /* 0x000000180d087219 */ /* 0x081fe400000006ff */
[----:B------:R-:W-:-:S02]  /*0b40*/  SHF.R.U64 R30, R28, R24, R9 ;  /* 0x000000181c1e7219 */ /* 0x000fc40000001209 */
[----:B------:R-:W-:Y:S02]  /*0b50*/  LOP3.LUT R15, RZ, R8, RZ, 0x33, !PT ;  /* 0x00000008ff0f7212 */ /* 0x000fe400078e33ff */
[-C--:B------:R-:W-:Y:S01]  /*0b60*/  SHF.R.U32.HI R9, RZ, R24.reuse, R9 ;  /* 0x00000018ff097219 */ /* 0x080fe20000011609 */
[----:B------:R-:W0:Y:S01]  /*0b70*/  LDC R21, c[0x0][0x738] ;  /* 0x0001ce00ff157b82 */ /* 0x000e220000000800 */
[----:B------:R-:W-:Y:S01]  /*0b80*/  SHF.L.U32 R14, R11, R24, RZ ;  /* 0x000000180b0e7219 */ /* 0x000fe200000006ff */
[----:B------:R-:W-:-:S06]  /*0b90*/  IMAD.MOV.U32 R8, RZ, RZ, R30 ;  /* 0x000000ffff087224 */ /* 0x000fcc00078e001e */
[----:B------:R-:W0:Y:S01]  /*0ba0*/  LDC R23, c[0x0][0x710] ;  /* 0x0001c400ff177b82 */ /* 0x000e220000000800 */
[----:B---34-:R-:W-:Y:S05]  /*0bb0*/  @!P0 BRA `(.L_x_7) ;  /* 0x0000000000288947 */ /* 0x018fea0003800000 */
[----:B------:R-:W3:Y:S02]  /*0bc0*/  LDC R13, c[0x0][0x74c] ;  /* 0x0001d300ff0d7b82 */ /* 0x000ee40000000800 */
[----:B---3--:R-:W-:-:S05]  /*0bd0*/  IADD3 R13, P0, R30, R13, RZ ;  /* 0x0000000d1e0d7210 */ /* 0x008fca0007f1e0ff */
        /* <DEDUP_REMOVED lines=8> */
.L_x_7:
[----:B-1----:R-:W-:Y:S01]  /*0c60*/  SHF.R.U64 R8, R8, R19, R9 ;  /* 0x0000001308087219 */ /* 0x002fe20000001209 */
[----:B--2---:R-:W-:Y:S01]  /*0c70*/  VIADD R9, R22, 0xffffffff ;  /* 0xffffffff16097836 */ /* 0x004fe20000000000 */
[----:B------:R-:W-:Y:S01]  /*0c80*/  LOP3.LUT R15, R28, R15, RZ, 0xc0, !PT ;  /* 0x0000000f1c0f7212 */ /* 0x000fe200078ec0ff */
[----:B------:R-:W-:Y:S02]  /*0c90*/  IMAD.MOV R16, RZ, RZ, -R16 ;  /* 0x000000ffff107224 */ /* 0x000fe400078e0a10 */
[----:B------:R-:W-:Y:S01]  /*0ca0*/  IMAD.MOV R10, RZ, RZ, -R8 ;  /* 0x000000ffff0a7224 */ /* 0x000fe200078e0a08 */
[----:B------:R-:W-:Y:S01]  /*0cb0*/  LOP3.LUT R9, R20, R9, RZ, 0xc0, !PT ;  /* 0x0000000914097212 */ /* 0x000fe200078ec0ff */
[----:B------:R-:W-:Y:S02]  /*0cc0*/  @P3 IMAD R6, R18, R16, R7 ;  /* 0x0000001012063224 */ /* 0x000fe400078e0207 */
[----:B------:R-:W-:Y:S02]  /*0cd0*/  IMAD R15, R14, R8, R15 ;  /* 0x000000080e0f7224 */ /* 0x000fe400078e020f */
[----:B0-----:R-:W-:-:S02]  /*0ce0*/  IMAD R7, R10, R21, R30 ;  /* 0x000000150a077224 */ /* 0x001fc400078e021e */
[----:B------:R-:W-:Y:S02]  /*0cf0*/  IMAD R6, R15, R23, R6 ;  /* 0x000000170f067224 */ /* 0x000fe400078e0206 */
[----:B------:R-:W-:Y:S02]  /*0d00*/  IMAD R7, R7, R22, R9 ;  /* 0x0000001607077224 */ /* 0x000fe400078e0209 */
[----:B------:R-:W-:Y:S02]  /*0d10*/  IMAD.MOV.U32 R10, RZ, RZ, 0x1 ;  /* 0x00000001ff0a7424 */ /* 0x000fe400078e00ff */
[----:B------:R-:W-:Y:S01]  /*0d20*/  IMAD.MOV.U32 R12, RZ, RZ, R25 ;  /* 0x000000ffff0c7224 */ /* 0x000fe200078e0019 */
[----:B------:R-:W-:Y:S02]  /*0d30*/  SEL R16, R7, R6, !P3 ;  /* 0x0000000607107207 */ /* 0x000fe40005800000 */
[----:B------:R-:W-:-:S07]  /*0d40*/  SEL R11, R6, R7, !P3 ;  /* 0x00000007060b7207 */ /* 0x000fce0005800000 */
.L_x_5:
[----:B------:R-:W-:-:S08]  /*0d50*/  NOP ;  /* 0x0000000000007918 */ /* 0x000fd00000000000 */
[----:B------:R-:W0:Y:S02]  /*0d60*/  USETMAXREG.TRY_ALLOC.CTAPOOL UP0, 0xe8 ;  /* 0x000000e8000079c8 */ /* 0x000e240008000600 */
[----:B0-----:R-:W-:-:S13]  /*0d70*/  PLOP3.LUT P0, PT, PT, PT, UP0, 0x80, 0x0 ;  /* 0x000000000000781c */ /* 0x001fda0003f0f008 */
[----:B------:R-:W-:Y:S05]  /*0d80*/  @!P0 BRA `(.L_x_5) ;  /* 0xfffffffc00f08947 */ /* 0x000fea000383ffff */
[----:B------:R-:W-:Y:S01]  /*0d90*/  ULDC.64 UR4, c[0x0][0x698] ;  /* 0x0001a60000047ab9 */ /* 0x000fe20000000a00 */
[----:B------:R-:W-:Y:S01]  /*0da0*/  ULDC.64 UR16, c[0x0][0x208] ;  /* 0x0000820000107ab9 */ /* 0x000fe20000000a00 */
[----:B------:R-:W-:-:S04]  /*0db0*/  ISETP.NE.U32.AND P0, PT, RZ, UR4, PT ;  /* 0x00000004ff007c0c */ /* 0x000fc8000bf05070 */
[----:B------:R-:W-:-:S13]  /*0dc0*/  ISETP.NE.AND.EX P0, PT, RZ, UR5, PT, P0 ;  /* 0x00000005ff007c0c */ /* 0x000fda000bf05300 */
[----:B------:R-:W-:Y:S05]  /*0dd0*/  @!P0 BRA `(.L_x_8) ;  /* 0x00000000001c8947 */ /* 0x000fea0003800000 */
[----:B------:R-:W0:Y:S02]  /*0de0*/  LDC.64 R6, c[0x0][0x698] ;  /* 0x0001a600ff067b82 */ /* 0x000e240000000a00 */
[----:B0-----:R-:W2:Y:S02]  /*0df0*/  LDG.E.64 R6, desc[UR16][R6.64] ;  /* 0x0000001006067981 */ /* 0x001ea4000c1e1b00 */
[----:B--2---:R-:W-:-:S04]  /*0e00*/  ISETP.NE.U32.AND P0, PT, R6, RZ, PT ;  /* 0x000000ff0600720c */ /* 0x004fc80003f05070 */
[----:B------:R-:W-:-:S13]  /*0e10*/  ISETP.NE.AND.EX P0, PT, R7, RZ, PT, P0 ;  /* 0x000000ff0700720c */ /* 0x000fda0003f05300 */
[----:B------:R-:W-:Y:S05]  /*0e20*/  @!P0 BRA `(.L_x_8) ;  /* 0x0000000000088947 */ /* 0x000fea0003800000 */
[----:B------:R0:W5:Y:S01]  /*0e30*/  LD.E R6, desc[UR16][R6.64] ;  /* 0x0000001006067980 */ /* 0x000162000c101900 */
[----:B------:R-:W-:Y:S05]  /*0e40*/  BRA `(.L_x_9) ;  /* 0x0000000000207947 */ /* 0x000fea0003800000 */
.L_x_8:
[----:B------:R-:W-:Y:S02]  /*0e50*/  ULDC.64 UR4, c[0x0][0x688] ;  /* 0x0001a20000047ab9 */ /* 0x000fe40000000a00 */
[----:B------:R-:W-:-:S04]  /*0e60*/  ISETP.NE.U32.AND P0, PT, RZ, UR4, PT ;  /* 0x00000004ff007c0c */ /* 0x000fc8000bf05070 */
[----:B------:R-:W-:-:S13]  /*0e70*/  ISETP.NE.AND.EX P0, PT, RZ, UR5, PT, P0 ;  /* 0x00000005ff007c0c */ /* 0x000fda000bf05300 */
[----:B------:R-:W-:Y:S05]  /*0e80*/  @!P0 BRA `(.L_x_10) ;  /* 0x00000000000c8947 */ /* 0x000fea0003800000 */
[----:B------:R-:W0:Y:S02]  /*0e90*/  LDC.64 R6, c[0x0][0x688] ;  /* 0x0001a200ff067b82 */ /* 0x000e240000000a00 */
[----:B0-----:R1:W5:Y:S01]  /*0ea0*/  LDG.E R6, desc[UR16][R6.64] ;  /* 0x0000001006067981 */ /* 0x001362000c1e1900 */
[----:B------:R-:W-:Y:S05]  /*0eb0*/  BRA `(.L_x_9) ;  /* 0x0000000000047947 */ /* 0x000fea0003800000 */
.L_x_10:
[----:B------:R-:W2:Y:S02]  /*0ec0*/  LDC R6, c[0x0][0x680] ;  /* 0x0001a000ff067b82 */ /* 0x000ea40000000800 */
.L_x_9:
[----:B------:R-:W-:Y:S02]  /*0ed0*/  ULDC.64 UR4, c[0x0][0x6a0] ;  /* 0x0001a80000047ab9 */ /* 0x000fe40000000a00 */
[----:B------:R-:W-:-:S04]  /*0ee0*/  ISETP.NE.U32.AND P0, PT, RZ, UR4, PT ;  /* 0x00000004ff007c0c */ /* 0x000fc8000bf05070 */
[----:B------:R-:W-:-:S13]  /*0ef0*/  ISETP.NE.AND.EX P0, PT, RZ, UR5, PT, P0 ;  /* 0x00000005ff007c0c */ /* 0x000fda000bf05300 */
[----:B------:R-:W-:Y:S05]  /*0f00*/  @!P0 BRA `(.L_x_11) ;  /* 0x00000000001c8947 */ /* 0x000fea0003800000 */
[----:B------:R-:W3:Y:S02]  /*0f10*/  LDC.64 R8, c[0x0][0x6a0] ;  /* 0x0001a800ff087b82 */ /* 0x000ee40000000a00 */
[----:B---3--:R-:W3:Y:S02]  /*0f20*/  LDG.E.64 R8, desc[UR16][R8.64] ;  /* 0x0000001008087981 */ /* 0x008ee4000c1e1b00 */
[----:B---3--:R-:W-:-:S04]  /*0f30*/  ISETP.NE.U32.AND P0, PT, R8, RZ, PT ;  /* 0x000000ff0800720c */ /* 0x008fc80003f05070 */
[----:B------:R-:W-:-:S13]  /*0f40*/  ISETP.NE.AND.EX P0, PT, R9, RZ, PT, P0 ;  /* 0x000000ff0900720c */ /* 0x000fda0003f05300 */
[----:B------:R-:W-:Y:S05]  /*0f50*/  @!P0 BRA `(.L_x_11) ;  /* 0x0000000000088947 */ /* 0x000fea0003800000 */
[----:B01----:R0:W5:Y:S01]  /*0f60*/  LD.E R7, desc[UR16][R8.64] ;  /* 0x0000001008077980 */ /* 0x003162000c101900 */
[----:B------:R-:W-:Y:S05]  /*0f70*/  BRA `(.L_x_12) ;  /* 0x0000000000207947 */ /* 0x000fea0003800000 */
.L_x_11:
[----:B------:R-:W-:Y:S02]  /*0f80*/  ULDC.64 UR4, c[0x0][0x690] ;  /* 0x0001a40000047ab9 */ /* 0x000fe40000000a00 */
[----:B------:R-:W-:-:S04]  /*0f90*/  ISETP.NE.U32.AND P0, PT, RZ, UR4, PT ;  /* 0x00000004ff007c0c */ /* 0x000fc8000bf05070 */
[----:B------:R-:W-:-:S13]  /*0fa0*/  ISETP.NE.AND.EX P0, PT, RZ, UR5, PT, P0 ;  /* 0x00000005ff007c0c */ /* 0x000fda000bf05300 */
[----:B------:R-:W-:Y:S05]  /*0fb0*/  @!P0 BRA `(.L_x_13) ;  /* 0x00000000000c8947 */ /* 0x000fea0003800000 */
[----:B------:R-:W0:Y:S02]  /*0fc0*/  LDC.64 R8, c[0x0][0x690] ;  /* 0x0001a400ff087b82 */ /* 0x000e240000000a00 */
[----:B01----:R1:W5:Y:S01]  /*0fd0*/  LDG.E R7, desc[UR16][R8.64] ;  /* 0x0000001008077981 */ /* 0x003362000c1e1900 */
[----:B------:R-:W-:Y:S05]  /*0fe0*/  BRA `(.L_x_12) ;  /* 0x0000000000047947 */ /* 0x000fea0003800000 */
.L_x_13:
[----:B01----:R-:W3:Y:S02]  /*0ff0*/  LDC R7, c[0x0][0x684] ;  /* 0x0001a100ff077b82 */ /* 0x003ee40000000800 */
.L_x_12:
[----:B------:R-:W-:-:S13]  /*1000*/  LOP3.LUT P0, RZ, R10, 0xff, RZ, 0xc0, !PT ;  /* 0x000000ff0aff7812 */ /* 0x000fda000780c0ff */
[----:B------:R-:W-:Y:S05]  /*1010*/  @!P0 EXIT ;  /* 0x000000000000894d */ /* 0x000fea0003800000 */
[----:B------:R-:W-:Y:S01]  /*1020*/  ULDC UR4, c[0x0][0x28c] ;  /* 0x0000a30000047ab9 */ /* 0x000fe20000000800 */
[----:B------:R-:W-:Y:S01]  /*1030*/  LOP3.LUT R56, R4, 0x1, RZ, 0xfc, !PT ;  /* 0x0000000104387812 */ /* 0x000fe200078efcff */
[----:B------:R-:W-:-:S04]  /*1040*/  UIADD3 UR4, UR4, 0x7f, URZ ;  /* 0x0000007f04047890 */ /* 0x000fc8000fffe03f */
[----:B------:R-:W-:-:S04]  /*1050*/  USHF.R.S32.HI UR5, URZ, 0x1f, UR4 ;  /* 0x0000001f3f057899 */ /* 0x000fc80008011404 */
[----:B------:R-:W-:-:S03]  /*1060*/  ULEA.HI UR5, UR5, UR4, URZ, 0x7 ;  /* 0x0000000405057291 */ /* 0x000fc6000f8f383f */
[----:B------:R-:W-:Y:S01]  /*1070*/  UMOV UR4, URZ ;  /* 0x0000003f00047c82 */ /* 0x000fe20008000000 */
[----:B------:R-:W-:-:S03]  /*1080*/  USHF.R.S32.HI UR8, URZ, 0x7, UR5 ;  /* 0x000000073f087899 */ /* 0x000fc60008011405 */
[----:B------:R-:W-:-:S09]  /*1090*/  UMOV UR5, URZ ;  /* 0x0000003f00057c82 */ /* 0x000fd20008000000 */
.L_x_88:
[----:B01----:R-:W-:Y:S01]  /*10a0*/  LOP3.LUT R8, R2, 0x80, RZ, 0xc0, !PT ;  /* 0x0000008002087812 */ /* 0x003fe200078ec0ff */
[----:B------:R-:W-:Y:S01]  /*10b0*/  UMOV UR6, URZ ;  /* 0x0000003f00067c82 */ /* 0x000fe20008000000 */
[----:B------:R-:W-:Y:S01]  /*10c0*/  IMAD.MOV.U32 R10, RZ, RZ, RZ ;  /* 0x000000ffff0a7224 */ /* 0x000fe200078e00ff */
[----:B------:R-:W-:Y:S02]  /*10d0*/  CS2R R14, SRZ ;  /* 0x00000000000e7805 */ /* 0x000fe4000001ff00 */
[----:B------:R-:W-:Y:S01]  /*10e0*/  SHF.R.U32.HI R9, RZ, 0x7, R8 ;  /* 0x00000007ff097819 */ /* 0x000fe20000011608 */
[----:B--2---:R-:W-:Y:S01]  /*10f0*/  IMAD.MOV.U32 R13, RZ, RZ, RZ ;  /* 0x000000ffff0d7224 */ /* 0x004fe200078e00ff */
[----:B------:R-:W-:Y:S01]  /*1100*/  VIMNMX R8, RZ, UR8, PT ;  /* 0x00000008ff087c48 */ /* 0x000fe2000bfe0100 */
[----:B------:R-:W-:Y:S01]  /*1110*/  IMAD.MOV.U32 R17, RZ, RZ, RZ ;  /* 0x000000ffff117224 */ /* 0x000fe200078e00ff */
[----:B------:R-:W-:Y:S02]  /*1120*/  CS2R R18, SRZ ;  /* 0x0000000000127805 */ /* 0x000fe4000001ff00 */
[----:B------:R-:W-:Y:S01]  /*1130*/  CS2R R20, SRZ ;  /* 0x0000000000147805 */ /* 0x000fe2000001ff00 */
[----:B------:R-:W0:Y:S01]  /*1140*/  SHFL.IDX PT, R9, R9, RZ, 0x1f ;  /* 0x00001fff09097589 */ /* 0x000e2200000e0000 */
[----:B------:R-:W-:-:S02]  /*1150*/  IADD3 R8, -R8, UR8, RZ ;  /* 0x0000000808087c10 */ /* 0x000fc4000fffe1ff */
[----:B------:R-:W-:Y:S01]  /*1160*/  CS2R R22, SRZ ;  /* 0x0000000000167805 */ /* 0x000fe2000001ff00 */
[----:B------:R-:W-:Y:S01]  /*1170*/  IMAD.MOV.U32 R57, RZ, RZ, RZ ;  /* 0x000000ffff397224 */ /* 0x000fe200078e00ff */
[----:B------:R-:W-:Y:S02]  /*1180*/  CS2R R58, SRZ ;  /* 0x00000000003a7805 */ /* 0x000fe4000001ff00 */
[----:B------:R-:W-:Y:S01]  /*1190*/  ISETP.GE.AND P0, PT, R8, 0x1, PT ;  /* 0x000000010800780c */ /* 0x000fe20003f06270 */
[----:B------:R-:W-:Y:S01]  /*11a0*/  IMAD.MOV.U32 R61, RZ, RZ, RZ ;  /* 0x000000ffff3d7224 */ /* 0x000fe200078e00ff */
[----:B------:R-:W-:Y:S01]  /*11b0*/  CS2R R24, SRZ ;  /* 0x0000000000187805 */ /* 0x000fe2000001ff00 */
[----:B------:R-:W-:Y:S01]  /*11c0*/  IMAD.MOV.U32 R63, RZ, RZ, RZ ;  /* 0x000000ffff3f7224 */ /* 0x000fe200078e00ff */
[----:B------:R-:W-:Y:S01]  /*11d0*/  CS2R R26, SRZ ;  /* 0x00000000001a7805 */ /* 0x000fe2000001ff00 */
[----:B------:R-:W-:Y:S01]  /*11e0*/  IMAD.MOV.U32 R65, RZ, RZ, RZ ;  /* 0x000000ffff417224 */ /* 0x000fe200078e00ff */
[----:B------:R-:W-:Y:S01]  /*11f0*/  CS2R R28, SRZ ;  /* 0x00000000001c7805 */ /* 0x000fe2000001ff00 */
[----:B------:R-:W-:Y:S01]  /*1200*/  IMAD.MOV.U32 R67, RZ, RZ, RZ ;  /* 0x000000ffff437224 */ /* 0x000fe200078e00ff */
[----:B-----5:R-:W-:Y:S01]  /*1210*/  CS2R R30, SRZ ;  /* 0x00000000001e7805 */ /* 0x020fe2000001ff00 */
[----:B------:R-:W-:Y:S01]  /*1220*/  IMAD.MOV.U32 R69, RZ, RZ, RZ ;  /* 0x000000ffff457224 */ /* 0x000fe200078e00ff */
[----:B------:R-:W-:Y:S01]  /*1230*/  CS2R R32, SRZ ;  /* 0x0000000000207805 */ /* 0x000fe2000001ff00 */
[----:B------:R-:W-:Y:S01]  /*1240*/  IMAD.MOV.U32 R71, RZ, RZ, RZ ;  /* 0x000000ffff477224 */ /* 0x000fe200078e00ff */
[----:B----4-:R-:W-:Y:S01]  /*1250*/  CS2R R34, SRZ ;  /* 0x0000000000227805 */ /* 0x010fe2000001ff00 */
[----:B------:R-:W-:Y:S01]  /*1260*/  IMAD.MOV.U32 R73, RZ, RZ, RZ ;  /* 0x000000ffff497224 */ /* 0x000fe200078e00ff */
[----:B------:R-:W-:Y:S01]  /*1270*/  CS2R R36, SRZ ;  /* 0x0000000000247805 */ /* 0x000fe2000001ff00 */
[----:B------:R-:W-:Y:S01]  /*1280*/  IMAD.MOV.U32 R75, RZ, RZ, RZ ;  /* 0x000000ffff4b7224 */ /* 0x000fe200078e00ff */
[----:B------:R-:W-:Y:S01]  /*1290*/  CS2R R38, SRZ ;  /* 0x0000000000267805 */ /* 0x000fe2000001ff00 */
[----:B------:R-:W-:Y:S01]  /*12a0*/  IMAD.MOV.U32 R79, RZ, RZ, RZ ;  /* 0x000000ffff4f7224 */ /* 0x000fe200078e00ff */
[----:B---3--:R-:W-:-:S02]  /*12b0*/  CS2R R40, SRZ ;  /* 0x0000000000287805 */ /* 0x008fc4000001ff00 */
[----:B0-----:R-:W-:Y:S01]  /*12c0*/  R2UR UR7, R9 ;  /* 0x00000000090772ca */ /* 0x001fe200000e0000 */
[----:B------:R-:W-:Y:S01]  /*12d0*/  IMAD.MOV.U32 R81, RZ, RZ, RZ ;  /* 0x000000ffff517224 */ /* 0x000fe200078e00ff */
[----:B------:R-:W-:Y:S01]  /*12e0*/  CS2R R42, SRZ ;  /* 0x00000000002a7805 */ /* 0x000fe2000001ff00 */
        /* <DEDUP_REMOVED lines=12> */
[----:B------:R-:W-:-:S02]  /*13b0*/  IMAD.MOV.U32 R97, RZ, RZ, RZ ;  /* 0x000000ffff617224 */ /* 0x000fc400078e00ff */
[----:B------:R-:W-:Y:S01]  /*13c0*/  IMAD.MOV.U32 R99, RZ, RZ, RZ ;  /* 0x000000ffff637224 */ /* 0x000fe200078e00ff */
[----:B------:R-:W-:Y:S06]  /*13d0*/  @!P0 BRA `(.L_x_14) ;  /* 0x0000000400f48947 */ /* 0x000fec0003800000 */
[----:B------:R-:W0:Y:S01]  /*13e0*/  S2UR UR10, SR_CgaCtaId ;  /* 0x00000000000a79c3 */ /* 0x000e220000008800 */
[----:B------:R-:W-:Y:S01]  /*13f0*/  ULEA.HI UR6, UR7, UR7, URZ, 0x1 ;  /* 0x0000000707067291 */ /* 0x000fe2000f8f083f */
[----:B------:R-:W-:Y:S01]  /*1400*/  IMAD.MOV.U32 R10, RZ, RZ, RZ ;  /* 0x000000ffff0a7224 */ /* 0x000fe200078e00ff */
[----:B------:R-:W-:Y:S01]  /*1410*/  UMOV UR9, 0x400 ;  /* 0x0000040000097882 */ /* 0x000fe20000000000 */
[----:B------:R-:W-:Y:S01]  /*1420*/  IMAD.U32 R66, RZ, RZ, UR4 ;  /* 0x00000004ff427e24 */ /* 0x000fe2000f8e00ff */
[----:B------:R-:W-:Y:S02]  /*1430*/  ULOP3.LUT UR6, UR6, 0xffffe, URZ, 0xc0, !UPT ;  /* 0x000ffffe06067892 */ /* 0x000fe4000f8ec03f */
[----:B------:R-:W-:Y:S02]  /*1440*/  UPLOP3.LUT UP0, UPT, UPT, UPT, UPT, 0x40, 0x0 ;  /* 0x000000000000789c */ /* 0x000fe40003f0e870 */
[----:B------:R-:W-:Y:S01]  /*1450*/  UIADD3 UR6, UR7, -UR6, URZ ;  /* 0x8000000607067290 */ /* 0x000fe2000fffe03f */
[----:B------:R-:W-:-:S02]  /*1460*/  UMOV UR11, UR5 ;  /* 0x00000005000b7c82 */ /* 0x000fc40008000000 */
[----:B------:R-:W-:Y:S01]  /*1470*/  UMOV UR7, URZ ;  /* 0x0000003f00077c82 */ /* 0x000fe20008000000 */
[----:B------:R-:W-:Y:S01]  /*1480*/  ULDC UR19, c[0x0][0x644] ;  /* 0x0001910000137ab9 */ /* 0x000fe20000000800 */
[----:B0-----:R-:W-:-:S03]  /*1490*/  ULEA UR9, UR10, UR9, 0x18 ;  /* 0x000000090a097291 */ /* 0x001fc6000f8ec03f */
[----:B------:R-:W-:Y:S01]  /*14a0*/  UMOV UR10, UR5 ;  /* 0x00000005000a7c82 */ /* 0x000fe20008000000 */
[----:B------:R-:W-:-:S04]  /*14b0*/  ULEA UR6, UR6, UR9, 0xc ;  /* 0x0000000906067291 */ /* 0x000fc8000f8e603f */
[----:B------:R-:W-:-:S04]  /*14c0*/  UIADD3 UR6, UR6, 0x180, URZ ;  /* 0x0000018006067890 */ /* 0x000fc8000fffe03f */
[----:B------:R-:W-:-:S04]  /*14d0*/  USHF.R.U32.HI UR6, URZ, 0x4, UR6 ;  /* 0x000000043f067899 */ /* 0x000fc80008011606 */
[----:B------:R-:W-:-:S03]  /*14e0*/  ULOP3.LUT UR9, UR6, 0x3fff, URZ, 0xc0, !UPT ;  /* 0x00003fff06097892 */ /* 0x000fc6000f8ec03f */
[----:B------:R-:W-:-:S09]  /*14f0*/  UMOV UR6, URZ ;  /* 0x0000003f00067c82 */ /* 0x000fd20008000000 */
.L_x_22:
[----:B------:R-:W-:-:S13]  /*1500*/  ISETP.NE.AND P1, PT, R56, 0x3, PT ;  /* 0x000000033800780c */ /* 0x000fda0003f25270 */
[----:B0-----:R-:W-:Y:S05]  /*1510*/  @!P1 BRA `(.L_x_15) ;  /* 0x0000000000049947 */ /* 0x001fea0003800000 */
[----:B------:R-:W-:Y:S01]  /*1520*/  BPT.TRAP 0x1 ;  /* 0x000000040000795c */ /* 0x000fe20000300000 */
.L_x_15:
[----:B------:R-:W0:Y:S01]  /*1530*/  S2UR UR13, SR_CgaCtaId ;  /* 0x00000000000d79c3 */ /* 0x000e220000008800 */
[----:B------:R-:W-:Y:S01]  /*1540*/  UMOV UR12, 0x400 ;  /* 0x00000400000c7882 */ /* 0x000fe20000000000 */
[----:B------:R-:W-:Y:S01]  /*1550*/  SHF.L.U32 R64, R66, 0x1f, RZ ;  /* 0x0000001f42407819 */ /* 0x000fe200000006ff */
[----:B0-----:R-:W-:-:S04]  /*1560*/  ULEA UR18, UR13, UR12, 0x18 ;  /* 0x0000000c0d127291 */ /* 0x001fc8000f8ec03f */
[----:B------:R-:W-:-:S09]  /*1570*/  ULEA UR12, UR10, UR18, 0x3 ;  /* 0x000000120a0c7291 */ /* 0x000fd2000f8e183f */
[----:B------:R0:W1:Y:S01]  /*1580*/  SYNCS.PHASECHK.TRANS64.TRYWAIT P0, [UR12], R64 ;  /* 0x00000040ff0075a7 */ /* 0x000062000800014c */
[----:B------:R-:W-:Y:S05]  /*1590*/  @!P1 BRA `(.L_x_16) ;  /* 0x0000000000049947 */ /* 0x000fea0003800000 */
[----:B------:R-:W-:Y:S01]  /*15a0*/  BPT.TRAP 0x1 ;  /* 0x000000040000795c */ /* 0x000fe20000300000 */
.L_x_16:
[C---:B------:R-:W-:Y:S02]  /*15b0*/  IMAD.SHL.U32 R9, R2.reuse, 0x40, RZ ;  /* 0x0000004002097824 */ /* 0x040fe400078e00ff */
[C---:B------:R-:W-:Y:S02]  /*15c0*/  IMAD.SHL.U32 R60, R2.reuse, 0x400, RZ ;  /* 0x00000400023c7824 */ /* 0x040fe400078e00ff */
[----:B------:R-:W-:Y:S01]  /*15d0*/  IMAD.SHL.U32 R62, R2, 0x20, RZ ;  /* 0x00000020023e7824 */ /* 0x000fe200078e00ff */
[----:B------:R-:W-:-:S04]  /*15e0*/  LOP3.LUT R9, R9, 0x3800, RZ, 0xc0, !PT ;  /* 0x0000380009097812 */ /* 0x000fc800078ec0ff */
[----:B------:R-:W-:Y:S01]  /*15f0*/  LOP3.LUT R9, R9, 0x400, R60, 0xf8, !PT ;  /* 0x0000040009097812 */ /* 0x000fe200078ef83c */
[----:B------:R-:W-:-:S03]  /*1600*/  IMAD.SHL.U32 R60, R2, 0x10, RZ ;  /* 0x00000010023c7824 */ /* 0x000fc600078e00ff */
[----:B------:R-:W-:-:S04]  /*1610*/  LOP3.LUT R9, R9, 0x380, R62, 0xf8, !PT ;  /* 0x0000038009097812 */ /* 0x000fc800078ef83e */
[----:B------:R-:W-:Y:S01]  /*1620*/  LOP3.LUT R9, R9, 0x20, R60, 0xf8, !PT ;  /* 0x0000002009097812 */ /* 0x000fe200078ef83c */
[----:B------:R-:W-:-:S03]  /*1630*/  IMAD.U32 R60, RZ, RZ, UR10 ;  /* 0x0000000aff3c7e24 */ /* 0x000fc6000f8e00ff */
[----:B------:R-:W-:-:S05]  /*1640*/  SHF.R.U32.HI R9, RZ, 0x3, R9 ;  /* 0x00000003ff097819 */ /* 0x000fca0000011609 */
[----:B------:R-:W-:Y:S01]  /*1650*/  IMAD R9, R60, 0x800, R9 ;  /* 0x000008003c097824 */ /* 0x000fe200078e0209 */
[----:B-1----:R-:W-:Y:S06]  /*1660*/  @P0 BRA `(.L_x_17) ;  /* 0x0000000000080947 */ /* 0x002fec0003800000 */
[----:B------:R-:W1:Y:S02]  /*1670*/  SYNCS.PHASECHK.TRANS64.TRYWAIT P0, [UR12], R64 ;  /* 0x00000040ff0075a7 */ /* 0x000e64000800014c */
[----:B-1----:R-:W-:Y:S05]  /*1680*/  @!P0 BRA `(.L_x_18) ;  /* 0x0000005000cc8947 */ /* 0x002fea0003800000 */
.L_x_17:
[----:B------:R-:W-:Y:S01]  /*1690*/  LDS R60, [R9+UR18+0x30180] ;  /* 0x03018012093c7984 */ /* 0x000fe20008000800 */
[----:B------:R-:W-:Y:S02]  /*16a0*/  UIADD3 UR12, UR18, 0x18180, URZ ;  /* 0x00018180120c7890 */ /* 0x000fe4000fffe03f */
[----:B------:R-:W-:Y:S01]  /*16b0*/  USEL UR7, UR7, URZ, !UP0 ;  /* 0x0000003f07077287 */ /* 0x000fe2000c000000 */
[----:B-1----:R-:W1:Y:S01]  /*16c0*/  LDS R77, [R9+UR18+0x30188] ;  /* 0x03018812094d7984 */ /* 0x002e620008000800 */
[----:B------:R-:W-:Y:S02]  /*16d0*/  USHF.R.U32.HI UR12, URZ, 0x4, UR12 ;  /* 0x000000043f0c7899 */ /* 0x000fe4000801160c */
[----:B------:R-:W-:Y:S02]  /*16e0*/  ULOP3.LUT UR13, UR9, 0x10000, URZ, 0xfc, !UPT ;  /* 0x00010000090d7892 */ /* 0x000fe4000f8efc3f */
[----:B------:R-:W-:Y:S02]  /*16f0*/  ULOP3.LUT UR12, UR12, 0x3fff, URZ, 0xc0, !UPT ;  /* 0x00003fff0c0c7892 */ /* 0x000fe4000f8ec03f */
[----:B------:R-:W-:-:S02]  /*1700*/  UISETP.NE.U32.AND UP0, UPT, UR7, URZ, UPT ;  /* 0x0000003f0700728c */ /* 0x000fc4000bf05070 */
[----:B------:R-:W-:Y:S02]  /*1710*/  ULOP3.LUT UR14, UR12, 0x10000, URZ, 0xfc, !UPT ;  /* 0x000100000c0e7892 */ /* 0x000fe4000f8efc3f */
[----:B------:R-:W-:Y:S02]  /*1720*/  ULEA UR12, UR10, UR13, 0x9 ;  /* 0x0000000d0a0c7291 */ /* 0x000fe4000f8e483f */
[----:B------:R-:W-:Y:S01]  /*1730*/  ULEA UR14, UR10, UR14, 0x9 ;  /* 0x0000000e0a0e7291 */ /* 0x000fe2000f8e483f */
[----:B------:R-:W-:Y:S01]  /*1740*/  UMOV UR13, 0x80000020 ;  /* 0x80000020000d7882 */ /* 0x000fe20000000000 */
[----:B------:R-:W-:Y:S01]  /*1750*/  UMOV UR15, 0x40000040 ;  /* 0x40000040000f7882 */ /* 0x000fe20000000000 */
[----:B------:R-:W-:Y:S01]  /*1760*/  UIADD3 UR6, UR6, 0x2, URZ ;  /* 0x0000000206067890 */ /* 0x000fe2000fffe03f */
[----:B-1----:R-:W-:-:S06]  /*1770*/  WARPGROUP.ARRIVE ;  /* 0x00000000000079c5 */ /* 0x002fcc0000000000 */
[----:B------:R-:W-:Y:S01]  /*1780*/  QGMMA.SP.64x64x64.F32.E4M3.E4M3 R24, gdesc[UR12], R24, UP0, R60 ;  /* 0x04e03c000c1879f3 */ /* 0x000fe2000bf00a18 */
[----:B------:R-:W-:Y:S02]  /*1790*/  UIADD3 UR12, UR12, 0x2, URZ ;  /* 0x000000020c0c7890 */ /* 0x000fe4000fffe03f */
[----:B------:R-:W-:Y:S01]  /*17a0*/  UIADD3 UR14, UR14, 0x4, URZ ;  /* 0x000000040e0e7890 */ /* 0x000fe2000fffe03f */
[----:B------:R-:W-:Y:S01]  /*17b0*/  UMOV UR13, 0x80000020 ;  /* 0x80000020000d7882 */ /* 0x000fe20000000000 */
[----:B------:R-:W-:Y:S01]  /*17c0*/  UMOV UR15, 0x40000040 ;  /* 0x40000040000f7882 */ /* 0x000fe20000000000 */
[----:B------:R-:W-:-:S04]  /*17d0*/  UISETP.NE.AND UP0, UPT, UR6, UR19, UPT ;  /* 0x000000130600728c */ /* 0x000fc8000bf05270 */
[----:B------:R-:W-:-:S04]  /*17e0*/  USEL UR7, URZ, 0x1, UP0 ;  /* 0x000000013f077887 */ /* 0x000fc80008000000 */
[----:B------:R-:W-:-:S06]  /*17f0*/  UISETP.NE.AND UP0, UPT, UR7, URZ, UPT ;  /* 0x0000003f0700728c */ /* 0x000fcc000bf05270 */
[----:B------:R-:W-:Y:S01]  /*1800*/  PLOP3.LUT P0, PT, PT, PT, UP0, 0x80, 0x0 ;  /* 0x000000000000781c */ /* 0x000fe20003f0f008 */
[----:B------:R-:W-:Y:S03]  /*1810*/  QGMMA.SP.64x64x64.F32.E4M3.E4M3 R24, gdesc[UR12], R24, R77, gsb0 ;  /* 0x04e04d000c1879f3 */ /* 0x000fe60008000a18 */
[----:B------:R-:W-:-:S09]  /*1820*/  WARPGROUP.DEPBAR.LE gsb0, 0x0 ;  /* 0x00008000000079c5 */ /* 0x000fd20000010000 */
[----:B------:R-:W-:Y:S05]  /*1830*/  @!P0 BRA `(.L_x_19) ;  /* 0x0000000000888947 */ /* 0x000fea0003800000 */
[----:B------:R-:W-:Y:S01]  /*1840*/  FADD R99, R24, R99 ;  /* 0x0000006318637221 */ /* 0x000fe20000000000 */
[----:B------:R-:W-:-:S01]  /*1850*/  FADD R58, R25, R58 ;  /* 0x0000003a193a7221 */ /* 0x000fc20000000000 */
        /* <DEDUP_REMOVED lines=30> */
[----:B------:R-:W-:-:S02]  /*1a40*/  WARPGROUP.DEPBAR.LE gsb0, 0x0 ;  /* 0x00008000000079c5 */ /* 0x000fc40000010000 */
[----:B------:R-:W-:-:S05]  /*1a50*/  UMOV UR6, URZ ;  /* 0x0000003f00067c82 */ /* 0x000fca0008000000 */
.L_x_19:
[----:B------:R-:W-:Y:S05]  /*1a60*/  @!P1 BRA `(.L_x_20) ;  /* 0x0000000000049947 */ /* 0x000fea0003800000 */
[----:B------:R-:W-:Y:S01]  /*1a70*/  BPT.TRAP 0x1 ;  /* 0x000000040000795c */ /* 0x000fe20000300000 */
.L_x_20:
[----:B------:R-:W-:Y:S01]  /*1a80*/  ULEA UR7, UR11, UR18, 0x3 ;  /* 0x000000120b077291 */ /* 0x000fe2000f8e183f */
[----:B------:R-:W-:-:S03]  /*1a90*/  ISETP.GT.U32.AND P0, PT, R4, 0x1, PT ;  /* 0x000000010400780c */ /* 0x000fc60003f04070 */
[----:B------:R-:W-:-:S04]  /*1aa0*/  UIADD3 UR7, UR7, 0x60, URZ ;  /* 0x0000006007077890 */ /* 0x000fc8000fffe03f */
[----:B------:R-:W-:-:S09]  /*1ab0*/  UPRMT UR7, URZ, 0x654, UR7 ;  /* 0x000006543f077896 */ /* 0x000fd20008000007 */
[----:B------:R-:W-:Y:S01]  /*1ac0*/  SYNCS.ARRIVE.TRANS64.RED.A1T0 RZ, [UR7], RZ ;  /* 0x000000ffffff79a7 */ /* 0x000fe20008100407 */
[----:B------:R-:W-:Y:S05]  /*1ad0*/  @P0 BRA `(.L_x_21) ;  /* 0x0000000000040947 */ /* 0x000fea0003800000 */
[----:B------:R-:W-:Y:S01]  /*1ae0*/  BPT.TRAP 0x1 ;  /* 0x000000040000795c */ /* 0x000fe20000300000 */
.L_x_21:
[----:B------:R-:W-:Y:S01]  /*1af0*/  UIADD3 UR10, UR10, 0x1, URZ ;  /* 0x000000010a0a7890 */ /* 0x000fe2000fffe03f */
[C---:B------:R-:W-:Y:S01]  /*1b00*/  ISETP.GT.AND P0, PT, R8.reuse, 0x1, PT ;  /* 0x000000010800780c */ /* 0x040fe20003f04270 */
[----:B------:R-:W-:Y:S01]  /*1b10*/  UIADD3 UR11, UR11, 0x1, URZ ;  /* 0x000000010b0b7890 */ /* 0x000fe2000fffe03f */
[----:B------:R-:W-:Y:S01]  /*1b20*/  VIADD R8, R8, 0xffffffff ;  /* 0xffffffff08087836 */ /* 0x000fe20000000000 */
[----:B------:R-:W-:Y:S02]  /*1b30*/  UISETP.NE.AND UP1, UPT, UR10, 0xc, UPT ;  /* 0x0000000c0a00788c */ /* 0x000fe4000bf25270 */
[----:B------:R-:W-:Y:S02]  /*1b40*/  UISETP.NE.AND UP2, UPT, UR11, 0xc, UPT ;  /* 0x0000000c0b00788c */ /* 0x000fe4000bf45270 */
[----:B------:R-:W-:Y:S02]  /*1b50*/  USEL UR7, URZ, 0x1, UP1 ;  /* 0x000000013f077887 */ /* 0x000fe40008800000 */
[----:B------:R-:W-:-:S02]  /*1b60*/  USEL UR10, UR10, URZ, UP1 ;  /* 0x0000003f0a0a7287 */ /* 0x000fc40008800000 */
[----:B------:R-:W-:Y:S02]  /*1b70*/  USEL UR11, UR11, URZ, UP2 ;  /* 0x0000003f0b0b7287 */ /* 0x000fe40009000000 */
[----:B------:R-:W-:Y:S01]  /*1b80*/  LOP3.LUT R66, R66, UR7, RZ, 0x3c, !PT ;  /* 0x0000000742427c12 */ /* 0x000fe2000f8e3cff */
[----:B------:R-:W-:Y:S01]  /*1b90*/  UMOV UR7, 0x1 ;  /* 0x0000000100077882 */ /* 0x000fe20000000000 */
[----:B------:R-:W-:Y:S08]  /*1ba0*/  @P0 BRA `(.L_x_22) ;  /* 0xfffffff800540947 */ /* 0x000ff0000383ffff */
.L_x_14:
[----:B------:R-:W-:Y:S01]  /*1bb0*/  LOP3.LUT R8, R2, 0x60, RZ, 0xc0, !PT ;  /* 0x0000006002087812 */ /* 0x000fe200078ec0ff */
[----:B------:R-:W1:Y:S01]  /*1bc0*/  LDC R62, c[0x0][0x288] ;  /* 0x0000a200ff3e7b82 */ /* 0x000e620000000800 */
[----:B------:R-:W-:Y:S01]  /*1bd0*/  SHF.R.U32.HI R9, RZ, 0x2, R2 ;  /* 0x00000002ff097819 */ /* 0x000fe20000011602 */
[----:B------:R-:W-:Y:S01]  /*1be0*/  UISETP.NE.AND UP2, UPT, UR6, URZ, UPT ;  /* 0x0000003f0600728c */ /* 0x000fe2000bf45270 */
[----:B------:R-:W-:Y:S01]  /*1bf0*/  SHF.R.U32.HI R8, RZ, 0x5, R8 ;  /* 0x00000005ff087819 */ /* 0x000fe20000011608 */
[----:B------:R-:W-:Y:S01]  /*1c00*/  UIADD3 UR5, UR8, UR5, URZ ;  /* 0x0000000508057290 */ /* 0x000fe2000fffe03f */
[----:B------:R-:W-:Y:S01]  /*1c10*/  LOP3.LUT R9, R9, 0x7, RZ, 0xc0, !PT ;  /* 0x0000000709097812 */ /* 0x000fe200078ec0ff */
[----:B------:R-:W-:Y:S01]  /*1c20*/  IMAD.SHL.U32 R101, R16, 0x40, RZ ;  /* 0x0000004010657824 */ /* 0x000fe200078e00ff */
[----:B------:R-:W-:Y:S01]  /*1c30*/  LOP3.LUT R60, R3, 0x1, RZ, 0xc0, !PT ;  /* 0x00000001033c7812 */ /* 0x000fe200078ec0ff */
[C---:B0-----:R-:W-:Y:S01]  /*1c40*/  IMAD.SHL.U32 R64, R8.reuse, 0x10, RZ ;  /* 0x0000001008407824 */ /* 0x041fe200078e00ff */
[----:B------:R-:W-:Y:S01]  /*1c50*/  USEL UR9, URZ, 0x1, !UP2 ;  /* 0x000000013f097887 */ /* 0x000fe2000d000000 */
[--C-:B------:R-:W-:Y:S01]  /*1c60*/  IMAD R77, R8, -0x10, -R9.reuse ;  /* 0xfffffff0084d7824 */ /* 0x100fe200078e0a09 */
[----:B------:R-:W-:Y:S01]  /*1c70*/  SHF.R.U32.HI R8, RZ, 0x1, R2 ;  /* 0x00000001ff087819 */ /* 0x000fe20000011602 */
[----:B------:R-:W-:Y:S01]  /*1c80*/  UISETP.GT.U32.AND UP0, UPT, UR5, 0xb, UPT ;  /* 0x0000000b0500788c */ /* 0x000fe2000bf04070 */
[----:B------:R-:W-:Y:S01]  /*1c90*/  LOP3.LUT R9, R64, 0xfffffff0, R9, 0xe2, !PT ;  /* 0xfffffff040097812 */ /* 0x000fe200078ee209 */
[----:B------:R-:W-:Y:S01]  /*1ca0*/  IMAD R91, R60, -0x40, R77 ;  /* 0xffffffc03c5b7824 */ /* 0x000fe200078e024d */
[----:B------:R-:W-:Y:S01]  /*1cb0*/  SHF.R.S32.HI R64, RZ, 0x1f, R12 ;  /* 0x0000001fff407819 */ /* 0x000fe2000001140c */
[----:B------:R-:W-:Y:S01]  /*1cc0*/  IMAD.SHL.U32 R60, R11, 0x80, RZ ;  /* 0x000000800b3c7824 */ /* 0x000fe200078e00ff */
[----:B------:R-:W-:Y:S01]  /*1cd0*/  LOP3.LUT R9, R9, 0x40, R8, 0xf8, !PT ;  /* 0x0000004009097812 */ /* 0x000fe200078ef808 */
[----:B------:R-:W-:Y:S01]  /*1ce0*/  ULDC UR7, c[0x0][0x284] ;  /* 0x0000a10000077ab9 */ /* 0x000fe20000000800 */
[----:B------:R-:W-:Y:S01]  /*1cf0*/  LOP3.LUT R8, R2, 0x3, RZ, 0xc0, !PT ;  /* 0x0000000302087812 */ /* 0x000fe200078ec0ff */
[----:B------:R-:W-:Y:S01]  /*1d00*/  UISETP.LT.U32.AND UP0, UPT, UR8, 0xc, UP0 ;  /* 0x0000000c0800788c */ /* 0x000fe20008701070 */
[----:B------:R-:W-:Y:S01]  /*1d10*/  LOP3.LUT R76, R9, R60, RZ, 0xfc, !PT ;  /* 0x0000003c094c7212 */ /* 0x000fe200078efcff */
[----:B------:R-:W-:Y:S01]  /*1d20*/  ULDC.64 UR10, c[0x0][0x6d0] ;  /* 0x0001b400000a7ab9 */ /* 0x000fe20000000a00 */
[----:B------:R-:W-:Y:S01]  /*1d30*/  ISETP.NE.AND P1, PT, RZ, UR9, PT ;  /* 0x00000009ff007c0c */ /* 0x000fe2000bf25270 */
[----:B------:R-:W-:Y:S01]  /*1d40*/  UISETP.GE.U32.AND UP1, UPT, UR8, 0xc, UPT ;  /* 0x0000000c0800788c */ /* 0x000fe2000bf26070 */
[----:B------:R-:W-:Y:S01]  /*1d50*/  SHF.R.S32.HI R77, RZ, 0x1f, R76 ;  /* 0x0000001fff4d7819 */ /* 0x000fe2000001144c */
[----:B------:R-:W-:Y:S01]  /*1d60*/  IMAD R9, R64, UR10, RZ ;  /* 0x0000000a40097c24 */ /* 0x000fe2000f8e02ff */
[----:B-1----:R-:W-:Y:S01]  /*1d70*/  ISETP.GE.AND P0, PT, R101, R62, PT ;  /* 0x0000003e6500720c */ /* 0x002fe20003f06270 */
[----:B------:R-:W-:Y:S01]  /*1d80*/  IMAD R62, R8, -0x2, R62 ;  /* 0xfffffffe083e7824 */ /* 0x000fe200078e023e */
[----:B------:R-:W-:Y:S01]  /*1d90*/  IADD3 R8, -R60, UR7, R91 ;  /* 0x000000073c087c10 */ /* 0x000fe2000fffe15b */
[----:B------:R-:W-:Y:S01]  /*1da0*/  IMAD.WIDE.U32 R90, R12, UR10, R76 ;  /* 0x0000000a0c5a7c25 */ /* 0x000fe2000f8e004c */
[----:B------:R-:W-:Y:S01]  /*1db0*/  ISETP.GE.OR P0, PT, R60, UR7, P0 ;  /* 0x000000073c007c0c */ /* 0x000fe20008706670 */
[----:B------:R-:W-:-:S02]  /*1dc0*/  UIMAD.WIDE.U32 UR6, UR5, -0x55555555, URZ ;  /* 0xaaaaaaab050678a5 */ /* 0x000fc4000f8e003f */
[----:B------:R-:W-:Y:S01]  /*1dd0*/  USEL UR10, URZ, 0x1, !UP0 ;  /* 0x000000013f0a7887 */ /* 0x000fe2000c000000 */
[----:B------:R-:W-:Y:S01]  /*1de0*/  IMAD R103, R12, UR11, R9 ;  /* 0x0000000b0c677c24 */ /* 0x000fe2000f8e0209 */
[----:B------:R-:W-:Y:S01]  /*1df0*/  USHF.R.U32.HI UR6, URZ, 0x3, UR7 ;  /* 0x000000033f067899 */ /* 0x000fe20008011607 */
[----:B------:R-:W-:Y:S01]  /*1e00*/  IMAD.MOV.U32 R11, RZ, RZ, R13 ;  /* 0x000000ffff0b7224 */ /* 0x000fe200078e000d */
[----:B------:R-:W-:Y:S01]  /*1e10*/  ULOP3.LUT UR4, UR4, UR10, URZ, 0x3c, !UPT ;  /* 0x0000000a04047292 */ /* 0x000fe2000f8e3c3f */
[----:B------:R-:W-:Y:S01]  /*1e20*/  IMAD.MOV.U32 R9, RZ, RZ, R10 ;  /* 0x000000ffff097224 */ /* 0x000fe200078e000a */
[----:B------:R-:W-:Y:S01]  /*1e30*/  UIMAD UR5, UR6, -0xc, UR5 ;  /* 0xfffffff4060578a4 */ /* 0x000fe2000f8e0205 */
[----:B------:R-:W-:Y:S01]  /*1e40*/  IMAD.MOV.U32 R13, RZ, RZ, R14 ;  /* 0x000000ffff0d7224 */ /* 0x000fe200078e000e */
[----:B------:R-:W-:Y:S01]  /*1e50*/  @UP1 ULOP3.LUT UR4, UR4, 0x1, UR6, 0x78, !UPT ;  /* 0x0000000104041892 */ /* 0x000fe2000f8e7806 */
[----:B------:R-:W-:Y:S02]  /*1e60*/  IMAD.MOV.U32 R60, RZ, RZ, R18 ;  /* 0x000000ffff3c7224 */ /* 0x000fe400078e0012 */
[----:B------:R-:W-:Y:S01]  /*1e70*/  IMAD.IADD R103, R91, 0x1, R103 ;  /* 0x000000015b677824 */ /* 0x000fe200078e0267 */
[----:B------:R-:W-:Y:S08]  /*1e80*/  @!P1 BRA `(.L_x_23) ;  /* 0x0000000000849947 */ /* 0x000ff00003800000 */
[----:B------:R-:W-:Y:S01]  /*1e90*/  FADD R99, R24, R99 ;  /* 0x0000006318637221 */ /* 0x000fe20000000000 */
        /* <DEDUP_REMOVED lines=31> */
[----:B------:R-:W-:-:S06]  /*2090*/  WARPGROUP.DEPBAR.LE gsb0, 0x0 ;  /* 0x00008000000079c5 */ /* 0x000fcc0000010000 */
.L_x_23:
[----:B------:R-:W-:Y:S02]  /*20a0*/  WARPGROUP.DEPBAR.LE gsb0, 0x0 ;  /* 0x00008000000079c5 */ /* 0x000fe40000010000 */
[----:B------:R-:W-:Y:S02]  /*20b0*/  IMAD.MOV.U32 R91, RZ, RZ, R103 ;  /* 0x000000ffff5b7224 */ /* 0x000fe400078e0067 */
[----:B------:R-:W-:Y:S02]  /*20c0*/  IMAD.IADD R14, R62, 0x1, -R101 ;  /* 0x000000013e0e7824 */ /* 0x000fe400078e0a65 */
[----:B------:R-:W-:Y:S01]  /*20d0*/  IMAD.MOV.U32 R10, RZ, RZ, -0x1 ;  /* 0xffffffffff0a7424 */ /* 0x000fe200078e00ff */
[----:B------:R-:W-:Y:S06]  /*20e0*/  @P0 BRA `(.L_x_24) ;  /* 0x00000024008c0947 */ /* 0x000fec0003800000 */
[----:B------:R-:W0:Y:S01]  /*20f0*/  LDC.64 R40, c[0x0][0x6c8] ;  /* 0x0001b200ff287b82 */ /* 0x000e220000000a00 */
[----:B---3-5:R-:W-:Y:S01]  /*2100*/  FSETP.NEU.AND P1, PT, R7, RZ, PT ;  /* 0x000000ff0700720b */ /* 0x028fe20003f2d000 */
[----:B------:R-:W-:Y:S01]  /*2110*/  IMAD.WIDE R24, R16, 0x40, RZ ;  /* 0x0000004010187825 */ /* 0x000fe200078e02ff */
[----:B------:R-:W-:Y:S01]  /*2120*/  ISETP.GT.AND P0, PT, R14, RZ, PT ;  /* 0x000000ff0e00720c */ /* 0x000fe20003f04270 */
[----:B------:R-:W-:Y:S02]  /*2130*/  BSSY B0, `(.L_x_24) ;  /* 0x000025e000007945 */ /* 0x000fe40003800000 */
[----:B------:R-:W-:Y:S01]  /*2140*/  IMAD.SHL.U32 R27, R2, 0x2, RZ ;  /* 0x00000002021b7824 */ /* 0x000fe200078e00ff */
[----:B------:R-:W-:-:S04]  /*2150*/  ISETP.GT.AND P5, PT, R8, RZ, P0 ;  /* 0x000000ff0800720c */ /* 0x000fc800007a4270 */
[----:B------:R-:W-:Y:S01]  /*2160*/  LOP3.LUT R37, R24, 0x6, R27, 0xf8, !PT ;  /* 0x0000000618257812 */ /* 0x000fe200078ef81b */
[----:B0-----:R-:W-:-:S04]  /*2170*/  IMAD R16, R25, R40, RZ ;  /* 0x0000002819107224 */ /* 0x001fc800078e02ff */
[----:B------:R-:W-:-:S04]  /*2180*/  IMAD.WIDE.U32 R90, R37, R40, R90 ;  /* 0x00000028255a7225 */ /* 0x000fc800078e005a */
[----:B------:R-:W-:-:S04]  /*2190*/  IMAD R27, R37, R41, R16 ;  /* 0x00000029251b7224 */ /* 0x000fc800078e0210 */
[----:B------:R-:W-:Y:S01]  /*21a0*/  IMAD.IADD R43, R91, 0x1, R27 ;  /* 0x000000015b2b7824 */ /* 0x000fe200078e021b */
[----:B------:R-:W-:Y:S06]  /*21b0*/  @!P1 BRA `(.L_x_25) ;  /* 0x0000001800989947 */ /* 0x000fec0003800000 */
[----:B------:R-:W-:Y:S01]  /*21c0*/  ULDC.64 UR6, c[0x0][0x6b8] ;  /* 0x0001ae0000067ab9 */ /* 0x000fe20000000a00 */
[----:B------:R-:W-:Y:S01]  /*21d0*/  ULDC.64 UR12, c[0x0][0x6b0] ;  /* 0x0001ac00000c7ab9 */ /* 0x000fe20000000a00 */
[----:B------:R-:W-:Y:S01]  /*21e0*/  IMAD R29, R64, UR6, RZ ;  /* 0x00000006401d7c24 */ /* 0x000fe2000f8e02ff */
[----:B------:R-:W-:Y:S01]  /*21f0*/  ULDC.64 UR14, c[0x0][0x6a8] ;  /* 0x0001aa00000e7ab9 */ /* 0x000fe20000000a00 */
[C---:B------:R-:W-:Y:S01]  /*2200*/  IMAD.WIDE.U32 R26, R12.reuse, UR6, R76 ;  /* 0x000000060c1a7c25 */ /* 0x040fe2000f8e004c */
[----:B------:R-:W0:Y:S01]  /*2210*/  LDC.64 R30, c[0x0][0x6b0] ;  /* 0x0001ac00ff1e7b82 */ /* 0x000e220000000a00 */
[----:B------:R-:W-:Y:S02]  /*2220*/  ULDC.64 UR10, c[0x0][0x6c0] ;  /* 0x0001b000000a7ab9 */ /* 0x000fe40000000a00 */
[----:B------:R-:W-:Y:S02]  /*2230*/  IMAD R39, R12, UR7, R29 ;  /* 0x000000070c277c24 */ /* 0x000fe4000f8e021d */
[----:B------:R-:W-:-:S02]  /*2240*/  IMAD R24, R25, UR12, RZ ;  /* 0x0000000c19187c24 */ /* 0x000fc4000f8e02ff */
[----:B------:R-:W-:Y:S02]  /*2250*/  IMAD.IADD R27, R27, 0x1, R39 ;  /* 0x000000011b1b7824 */ /* 0x000fe400078e0227 */
[C---:B------:R-:W-:Y:S02]  /*2260*/  IMAD R35, R37.reuse, UR13, R24 ;  /* 0x0000000d25237c24 */ /* 0x040fe4000f8e0218 */
[----:B------:R-:W-:-:S04]  /*2270*/  IMAD.WIDE.U32 R24, R37, UR12, R26 ;  /* 0x0000000c25187c25 */ /* 0x000fc8000f8e001a */
[----:B------:R-:W-:Y:S01]  /*2280*/  IMAD.IADD R25, R25, 0x1, R35 ;  /* 0x0000000119197824 */ /* 0x000fe200078e0223 */
[----:B------:R-:W-:-:S04]  /*2290*/  LEA R28, P1, R24, UR14, 0x2 ;  /* 0x0000000e181c7c11 */ /* 0x000fc8000f8210ff */
[----:B------:R-:W-:-:S05]  /*22a0*/  LEA.HI.X R29, R24, UR15, R25, 0x2, P1 ;  /* 0x0000000f181d7c11 */ /* 0x000fca00088f1419 */
[----:B------:R-:W3:Y:S01]  /*22b0*/  @P5 LDG.E.LTC128B R16, desc[UR16][R28.64] ;  /* 0x000000101c105981 */ /* 0x000ee2000c1e1920 */
[----:B------:R-:W-:Y:S01]  /*22c0*/  LEA R24, P1, R90, UR10, 0x2 ;  /* 0x0000000a5a187c11 */ /* 0x000fe2000f8210ff */
[----:B0-----:R-:W-:Y:S01]  /*22d0*/  IMAD.WIDE.U32 R30, R37, UR12, R30 ;  /* 0x0000000c251e7c25 */ /* 0x001fe2000f8e001e */
[----:B------:R-:W-:Y:S01]  /*22e0*/  BSSY B1, `(.L_x_26) ;  /* 0x0000014000017945 */ /* 0x000fe20003800000 */
[----:B------:R-:W-:Y:S02]  /*22f0*/  ISETP.GT.AND P0, PT, R8, 0x8, P0 ;  /* 0x000000080800780c */ /* 0x000fe40000704270 */
[----:B------:R-:W-:Y:S01]  /*2300*/  LEA.HI.X R25, R90, UR11, R43, 0x2, P1 ;  /* 0x0000000b5a197c11 */ /* 0x000fe200088f142b */
[----:B------:R-:W-:Y:S01]  /*2310*/  IMAD.IADD R43, R35, 0x1, R31 ;  /* 0x00000001232b7824 */ /* 0x000fe200078e021f */
[----:B------:R-:W-:Y:S02]  /*2320*/  ISETP.GT.AND P1, PT, R14, 0x1, PT ;  /* 0x000000010e00780c */ /* 0x000fe40003f24270 */
[----:B------:R-:W-:-:S02]  /*2330*/  IADD3 R18, P2, R26, R30, RZ ;  /* 0x0000001e1a127210 */ /* 0x000fc40007f5e0ff */
[----:B------:R-:W-:Y:S02]  /*2340*/  IADD3 R36, P4, R76, R30, RZ ;  /* 0x0000001e4c247210 */ /* 0x000fe40007f9e0ff */
[----:B------:R-:W-:Y:S01]  /*2350*/  LEA R30, P6, R40, R24, 0x2 ;  /* 0x00000018281e7211 */ /* 0x000fe200078c10ff */
[----:B------:R-:W-:Y:S01]  /*2360*/  IMAD.X R27, R43, 0x1, R27, P2 ;  /* 0x000000012b1b7824 */ /* 0x000fe200010e061b */
[----:B------:R-:W-:-:S04]  /*2370*/  LEA R26, P2, R18, UR14, 0x2 ;  /* 0x0000000e121a7c11 */ /* 0x000fc8000f8410ff */
[----:B------:R-:W-:Y:S01]  /*2380*/  LEA.HI.X R27, R18, UR15, R27, 0x2, P2 ;  /* 0x0000000f121b7c11 */ /* 0x000fe200090f141b */
[----:B---3--:R-:W-:-:S04]  /*2390*/  FMUL R33, R16, R7 ;  /* 0x0000000710217220 */ /* 0x008fc80000400000 */
[----:B--2---:R-:W-:Y:S01]  /*23a0*/  FFMA R99, R99, R6, R33 ;  /* 0x0000000663637223 */ /* 0x004fe20000000021 */
[----:B------:R-:W-:-:S04]  /*23b0*/  IMAD.WIDE.U32 R32, R37, UR12, R76 ;  /* 0x0000000c25207c25 */ /* 0x000fc8000f8e004c */
[----:B------:R0:W-:Y:S01]  /*23c0*/  @P5 STG.E desc[UR16][R24.64], R99 ;  /* 0x0000006318005986 */ /* 0x0001e2000c101910 */
[----:B------:R-:W-:Y:S01]  /*23d0*/  ISETP.GT.AND P5, PT, R8, RZ, P1 ;  /* 0x000000ff0800720c */ /* 0x000fe20000fa4270 */
[----:B------:R-:W-:Y:S02]  /*23e0*/  IMAD.IADD R33, R35, 0x1, R33 ;  /* 0x0000000123217824 */ /* 0x000fe400078e0221 */
[----:B------:R-:W-:-:S10]  /*23f0*/  IMAD.WIDE.U32 R32, R12, UR6, R32 ;  /* 0x000000060c207c25 */ /* 0x000fd4000f8e0020 */
[----:B0-----:R-:W-:Y:S05]  /*2400*/  @!P5 BRA `(.L_x_27) ;  /* 0x000000000004d947 */ /* 0x001fea0003800000 */
[----:B------:R0:W5:Y:S02]  /*2410*/  LDG.E.LTC128B R16, desc[UR16][R26.64] ;  /* 0x000000101a107981 */ /* 0x000164000c1e1920 */
.L_x_27:
[----:B------:R-:W-:Y:S05]  /*2420*/  BSYNC B1 ;  /* 0x0000000000017941 */ /* 0x000fea0003800000 */
.L_x_26:
[----:B-----5:R-:W-:Y:S01]  /*2430*/  FMUL R35, R16, R7 ;  /* 0x0000000710237220 */ /* 0x020fe20000400000 */
[----:B------:R-:W-:Y:S01]  /*2440*/  LEA.HI.X R31, R40, R25, R41, 0x2, P6 ;  /* 0x00000019281f7211 */ /* 0x000fe200030f1429 */
[----:B------:R-:W-:Y:S01]  /*2450*/  IMAD.IADD R33, R39, 0x1, R33 ;  /* 0x0000000127217824 */ /* 0x000fe200078e0221 */
[----:B------:R-:W-:Y:S01]  /*2460*/  LEA R34, P2, R32, UR14, 0x2 ;  /* 0x0000000e20227c11 */ /* 0x000fe2000f8410ff */
[----:B------:R-:W-:Y:S01]  /*2470*/  FFMA R45, R58, R6, R35 ;  /* 0x000000063a2d7223 */ /* 0x000fe20000000023 */
[----:B------:R-:W-:Y:S01]  /*2480*/  BSSY B1, `(.L_x_28) ;  /* 0x0000006000017945 */ /* 0x000fe20003800000 */
[----:B------:R-:W-:Y:S01]  /*2490*/  IMAD.X R37, R77, 0x1, R43, P4 ;  /* 0x000000014d257824 */ /* 0x000fe200020e062b */
[----:B------:R-:W-:Y:S02]  /*24a0*/  LEA.HI.X R35, R32, UR15, R33, 0x2, P2 ;  /* 0x0000000f20237c11 */ /* 0x000fe400090f1421 */
[----:B------:R1:W-:Y:S01]  /*24b0*/  @P5 STG.E desc[UR16][R30.64], R45 ;  /* 0x0000002d1e005986 */ /* 0x0003e2000c101910 */
[----:B------:R-:W-:Y:S06]  /*24c0*/  @!P0 BRA `(.L_x_29) ;  /* 0x0000000000048947 */ /* 0x000fec0003800000 */
[----:B------:R2:W5:Y:S02]  /*24d0*/  LDG.E.LTC128B R16, desc[UR16][R34.64+0x20] ;  /* 0x0000201022107981 */ /* 0x000564000c1e1920 */
.L_x_29:
[----:B------:R-:W-:Y:S05]  /*24e0*/  BSYNC B1 ;  /* 0x0000000000017941 */ /* 0x000fea0003800000 */
.L_x_28:
[----:B--2--5:R-:W-:Y:S01]  /*24f0*/  FMUL R35, R16, R7 ;  /* 0x0000000710237220 */ /* 0x024fe20000400000 */
[----:B------:R-:W-:Y:S01]  /*2500*/  ISETP.GT.AND P1, PT, R8, 0x8, P1 ;  /* 0x000000080800780c */ /* 0x000fe20000f24270 */
[----:B------:R-:W-:Y:S01]  /*2510*/  IMAD.WIDE.U32 R32, R12, UR6, R36 ;  /* 0x000000060c207c25 */ /* 0x000fe2000f8e0024 */
[----:B------:R-:W-:-:S03]  /*2520*/  ISETP.GT.AND P2, PT, R14, 0x8, PT ;  /* 0x000000080e00780c */ /* 0x000fc60003f44270 */
[----:B------:R-:W-:Y:S01]  /*2530*/  FFMA R97, R97, R6, R35 ;  /* 0x0000000661617223 */ /* 0x000fe20000000023 */
[----:B------:R-:W-:Y:S01]  /*2540*/  USHF.L.U64.HI UR10, UR12, 0x5, UR13 ;  /* 0x000000050c0a7899 */ /* 0x000fe2000801020d */
[----:B------:R-:W-:Y:S01]  /*2550*/  IMAD.IADD R33, R39, 0x1, R33 ;  /* 0x0000000127217824 */ /* 0x000fe200078e0221 */
[----:B------:R-:W-:Y:S01]  /*2560*/  LEA R34, P5, R32, UR14, 0x2 ;  /* 0x0000000e20227c11 */ /* 0x000fe2000f8a10ff */
[----:B------:R-:W-:Y:S01]  /*2570*/  USHF.L.U32 UR9, UR12, 0x5, URZ ;  /* 0x000000050c097899 */ /* 0x000fe2000800063f */
[----:B------:R2:W-:Y:S01]  /*2580*/  @P0 STG.E desc[UR16][R24.64+0x20], R97 ;  /* 0x0000206118000986 */ /* 0x0005e2000c101910 */
[----:B------:R-:W-:Y:S01]  /*2590*/  BSSY B1, `(.L_x_30) ;  /* 0x0000005000017945 */ /* 0x000fe20003800000 */
[----:B------:R-:W-:Y:S02]  /*25a0*/  ISETP.GT.AND P4, PT, R8, RZ, P2 ;  /* 0x000000ff0800720c */ /* 0x000fe40001784270 */
[----:B------:R-:W-:Y:S01]  /*25b0*/  LEA.HI.X R35, R32, UR15, R33, 0x2, P5 ;  /* 0x0000000f20237c11 */ /* 0x000fe2000a8f1421 */
[----:B------:R-:W-:Y:S10]  /*25c0*/  @!P1 BRA `(.L_x_31) ;  /* 0x0000000000049947 */ /* 0x000ff40003800000 */
[----:B------:R3:W5:Y:S02]  /*25d0*/  LDG.E.LTC128B R16, desc[UR16][R34.64+0x20] ;  /* 0x0000201022107981 */ /* 0x000764000c1e1920 */
.L_x_31:
[----:B------:R-:W-:Y:S05]  /*25e0*/  BSYNC B1 ;  /* 0x0000000000017941 */ /* 0x000fea0003800000 */
.L_x_30:
[----:B---3-5:R-:W-:Y:S01]  /*25f0*/  FMUL R35, R16, R7 ;  /* 0x0000000710237220 */ /* 0x028fe20000400000 */
[----:B------:R-:W-:-:S03]  /*2600*/  IADD3 R32, P0, R28, UR9, RZ ;  /* 0x000000091c207c10 */ /* 0x000fc6000ff1e0ff */
[----:B------:R-:W-:Y:S01]  /*2610*/  FFMA R39, R22, R6, R35 ;  /* 0x0000000616277223 */ /* 0x000fe20000000023 */
[----:B------:R-:W-:-:S04]  /*2620*/  IADD3.X R33, R29, UR10, RZ, P0, !PT ;  /* 0x0000000a1d217c10 */ /* 0x000fc800087fe4ff */
[----:B------:R3:W-:Y:S04]  /*2630*/  @P1 STG.E desc[UR16][R30.64+0x20], R39 ;  /* 0x000020271e001986 */ /* 0x0007e8000c101910 */
[----:B------:R-:W4:Y:S01]  /*2640*/  @P4 LDG.E.LTC128B R16, desc[UR16][R32.64] ;  /* 0x0000001020104981 */ /* 0x000f22000c1e1920 */
[C---:B------:R-:W-:Y:S01]  /*2650*/  IMAD.SHL.U32 R43, R40.reuse, 0x20, RZ ;  /* 0x00000020282b7824 */ /* 0x040fe200078e00ff */
[----:B------:R-:W-:Y:S01]  /*2660*/  SHF.L.U64.HI R18, R40, 0x5, R41 ;  /* 0x0000000528127819 */ /* 0x000fe20000010229 */
[----:B------:R-:W-:Y:S01]  /*2670*/  BSSY B1, `(.L_x_32) ;  /* 0x000000c000017945 */ /* 0x000fe20003800000 */
[----:B------:R-:W-:Y:S02]  /*2680*/  ISETP.GT.AND P0, PT, R14, 0x9, PT ;  /* 0x000000090e00780c */ /* 0x000fe40003f04270 */
[----:B------:R-:W-:-:S02]  /*2690*/  IADD3 R34, P5, R43, R24, RZ ;  /* 0x000000182b227210 */ /* 0x000fc40007fbe0ff */
[----:B------:R-:W-:-:S03]  /*26a0*/  ISETP.GT.AND P1, PT, R8, RZ, P0 ;  /* 0x000000ff0800720c */ /* 0x000fc60000724270 */
[----:B------:R-:W-:Y:S01]  /*26b0*/  IMAD.X R35, R18, 0x1, R25, P5 ;  /* 0x0000000112237824 */ /* 0x000fe200028e0619 */
[----:B------:R-:W-:Y:S01]  /*26c0*/  IADD3 R36, P5, R26, UR9, RZ ;  /* 0x000000091a247c10 */ /* 0x000fe2000ffbe0ff */
[----:B----4-:R-:W-:-:S04]  /*26d0*/  FMUL R37, R16, R7 ;  /* 0x0000000710257220 */ /* 0x010fc80000400000 */
[----:B------:R-:W-:Y:S01]  /*26e0*/  FFMA R95, R95, R6, R37 ;  /* 0x000000065f5f7223 */ /* 0x000fe20000000025 */
[----:B------:R-:W-:-:S04]  /*26f0*/  IADD3.X R37, R27, UR10, RZ, P5, !PT ;  /* 0x0000000a1b257c10 */ /* 0x000fc8000affe4ff */
[----:B------:R3:W-:Y:S01]  /*2700*/  @P4 STG.E desc[UR16][R34.64], R95 ;  /* 0x0000005f22004986 */ /* 0x0007e2000c101910 */
[----:B------:R-:W-:Y:S05]  /*2710*/  @!P1 BRA `(.L_x_33) ;  /* 0x0000000000049947 */ /* 0x000fea0003800000 */
[----:B------:R4:W5:Y:S02]  /*2720*/  LDG.E.LTC128B R16, desc[UR16][R36.64] ;  /* 0x0000001024107981 */ /* 0x000964000c1e1920 */
.L_x_33:
[----:B------:R-:W-:Y:S05]  /*2730*/  BSYNC B1 ;  /* 0x0000000000017941 */ /* 0x000fea0003800000 */
.L_x_32:
[----:B------:R-:W-:Y:S01]  /*2740*/  UIADD3 UR6, UP0, UR9, 0x20, URZ ;  /* 0x0000002009067890 */ /* 0x000fe2000ff1e03f */
[----:B------:R-:W-:Y:S01]  /*2750*/  ISETP.GT.AND P2, PT, R8, 0x8, P2 ;  /* 0x000000080800780c */ /* 0x000fe20001744270 */
[----:B-----5:R-:W-:Y:S01]  /*2760*/  FMUL R41, R16, R7 ;  /* 0x0000000710297220 */ /* 0x020fe20000400000 */
[----:B------:R-:W-:Y:S01]  /*2770*/  IADD3 R38, P4, R43, R30, RZ ;  /* 0x0000001e2b267210 */ /* 0x000fe20007f9e0ff */
[----:B------:R-:W-:Y:S02]  /*2780*/  UIADD3.X UR7, URZ, UR10, URZ, UP0, !UPT ;  /* 0x0000000a3f077290 */ /* 0x000fe400087fe43f */
[----:B------:R-:W-:Y:S01]  /*2790*/  IADD3 R28, P5, R28, UR6, RZ ;  /* 0x000000061c1c7c10 */ /* 0x000fe2000ffbe0ff */
[----:B-1----:R-:W-:Y:S01]  /*27a0*/  FFMA R45, R20, R6, R41 ;  /* 0x00000006142d7223 */ /* 0x002fe20000000029 */
[----:B---3--:R-:W-:Y:S02]  /*27b0*/  IMAD.X R39, R18, 0x1, R31, P4 ;  /* 0x0000000112277824 */ /* 0x008fe400020e061f */
[----:B------:R-:W-:Y:S01]  /*27c0*/  IMAD.MOV.U32 R20, RZ, RZ, R16 ;  /* 0x000000ffff147224 */ /* 0x000fe200078e0010 */
[----:B------:R-:W-:-:S02]  /*27d0*/  IADD3.X R29, R29, UR7, RZ, P5, !PT ;  /* 0x000000071d1d7c10 */ /* 0x000fc4000affe4ff */
[----:B------:R1:W-:Y:S04]  /*27e0*/  @P1 STG.E desc[UR16][R38.64], R45 ;  /* 0x0000002d26001986 */ /* 0x0003e8000c101910 */
[----:B------:R-:W3:Y:S01]  /*27f0*/  @P2 LDG.E.LTC128B R20, desc[UR16][R28.64] ;  /* 0x000000101c142981 */ /* 0x000ee2000c1e1920 */
[----:B------:R-:W-:Y:S01]  /*2800*/  IADD3 R16, P1, R43, 0x20, RZ ;  /* 0x000000202b107810 */ /* 0x000fe20007f3e0ff */
[----:B------:R-:W-:Y:S01]  /*2810*/  BSSY B1, `(.L_x_34) ;  /* 0x000000c000017945 */ /* 0x000fe20003800000 */
[----:B------:R-:W-:Y:S02]  /*2820*/  ISETP.GT.AND P4, PT, R8, 0x8, P0 ;  /* 0x000000080800780c */ /* 0x000fe40000784270 */
[----:B--2---:R-:W-:Y:S01]  /*2830*/  IADD3 R24, P5, R16, R24, RZ ;  /* 0x0000001810187210 */ /* 0x004fe20007fbe0ff */
[----:B------:R-:W-:Y:S01]  /*2840*/  IMAD.X R12, RZ, RZ, R18, P1 ;  /* 0x000000ffff0c7224 */ /* 0x000fe200008e0612 */
[----:B0-----:R-:W-:-:S03]  /*2850*/  IADD3 R26, P0, R26, UR6, RZ ;  /* 0x000000061a1a7c10 */ /* 0x001fc6000ff1e0ff */
[----:B------:R-:W-:Y:S01]  /*2860*/  IMAD.X R25, R12, 0x1, R25, P5 ;  /* 0x000000010c197824 */ /* 0x000fe200028e0619 */
[----:B------:R-:W-:Y:S01]  /*2870*/  IADD3.X R27, R27, UR7, RZ, P0, !PT ;  /* 0x000000071b1b7c10 */ /* 0x000fe200087fe4ff */
[----:B---3--:R-:W-:-:S04]  /*2880*/  FMUL R41, R20, R7 ;  /* 0x0000000714297220 */ /* 0x008fc80000400000 */
[----:B------:R-:W-:-:S05]  /*2890*/  FFMA R41, R93, R6, R41 ;  /* 0x000000065d297223 */ /* 0x000fca0000000029 */
[----:B------:R1:W-:Y:S01]  /*28a0*/  @P2 STG.E desc[UR16][R24.64], R41 ;  /* 0x0000002918002986 */ /* 0x0003e2000c101910 */
[----:B------:R-:W-:Y:S05]  /*28b0*/  @!P4 BRA `(.L_x_35) ;  /* 0x000000000004c947 */ /* 0x000fea0003800000 */
[----:B------:R0:W5:Y:S02]  /*28c0*/  LDG.E.LTC128B R20, desc[UR16][R26.64] ;  /* 0x000000101a147981 */ /* 0x000164000c1e1920 */
.L_x_35:
[----:B------:R-:W-:Y:S05]  /*28d0*/  BSYNC B1 ;  /* 0x0000000000017941 */ /* 0x000fea0003800000 */
.L_x_34:
[----:B-1---5:R-:W-:Y:S01]  /*28e0*/  FMUL R25, R20, R7 ;  /* 0x0000000714197220 */ /* 0x022fe20000400000 */
[----:B------:R-:W-:Y:S01]  /*28f0*/  IADD3 R24, P2, R16, R30, RZ ;  /* 0x0000001e10187210 */ /* 0x000fe20007f5e0ff */
[----:B------:R-:W-:Y:S01]  /*2900*/  BSSY B1, `(.L_x_36) ;  /* 0x000000c000017945 */ /* 0x000fe20003800000 */
[----:B------:R-:W-:Y:S01]  /*2910*/  ISETP.GT.AND P1, PT, R14, 0x10, PT ;  /* 0x000000100e00780c */ /* 0x000fe20003f24270 */
[----:B------:R-:W-:Y:S01]  /*2920*/  FFMA R29, R60, R6, R25 ;  /* 0x000000063c1d7223 */ /* 0x000fe20000000019 */
[----:B------:R-:W-:Y:S01]  /*2930*/  ISETP.GT.AND P0, PT, R14, 0x11, PT ;  /* 0x000000110e00780c */ /* 0x000fe20003f04270 */
[----:B------:R-:W-:Y:S01]  /*2940*/  IMAD.X R25, R12, 0x1, R31, P2 ;  /* 0x000000010c197824 */ /* 0x000fe200010e061f */
[----:B------:R-:W-:Y:S02]  /*2950*/  ISETP.GT.AND P5, PT, R8, RZ, P1 ;  /* 0x000000ff0800720c */ /* 0x000fe40000fa4270 */
[----:B0-----:R-:W-:Y:S02]  /*2960*/  IADD3 R26, P2, R32, UR9, RZ ;  /* 0x00000009201a7c10 */ /* 0x001fe4000ff5e0ff */
[----:B------:R0:W-:Y:S01]  /*2970*/  @P4 STG.E desc[UR16][R24.64], R29 ;  /* 0x0000001d18004986 */ /* 0x0001e2000c101910 */
[----:B------:R-:W-:-:S02]  /*2980*/  IADD3 R28, P6, R34, R43, RZ ;  /* 0x0000002b221c7210 */ /* 0x000fc40007fde0ff */
[----:B------:R-:W-:-:S06]  /*2990*/  IADD3.X R27, R33, UR10, RZ, P2, !PT ;  /* 0x0000000a211b7c10 */ /* 0x000fcc00097fe4ff */
[----:B------:R-:W-:Y:S05]  /*29a0*/  @!P5 BRA `(.L_x_37) ;  /* 0x000000000004d947 */ /* 0x000fea0003800000 */
[----:B------:R1:W5:Y:S02]  /*29b0*/  LDG.E.LTC128B R20, desc[UR16][R26.64] ;  /* 0x000000101a147981 */ /* 0x000364000c1e1920 */
.L_x_37:
[----:B------:R-:W-:Y:S05]  /*29c0*/  BSYNC B1 ;  /* 0x0000000000017941 */ /* 0x000fea0003800000 */
.L_x_36:
[----:B-----5:R-:W-:Y:S01]  /*29d0*/  FMUL R22, R20, R7 ;  /* 0x0000000714167220 */ /* 0x020fe20000400000 */
[----:B0-----:R-:W-:Y:S01]  /*29e0*/  IMAD.X R29, R35, 0x1, R18, P6 ;  /* 0x00000001231d7824 */ /* 0x001fe200030e0612 */
[----:B------:R-:W-:Y:S01]  /*29f0*/  ISETP.GT.AND P2, PT, R8, RZ, P0 ;  /* 0x000000ff0800720c */ /* 0x000fe20000744270 */
[----:B------:R-:W-:Y:S01]  /*2a00*/  BSSY B1, `(.L_x_38) ;  /* 0x0000008000017945 */ /* 0x000fe20003800000 */
[----:B------:R-:W-:Y:S01]  /*2a10*/  FFMA R89, R89, R6, R22 ;  /* 0x0000000659597223 */ /* 0x000fe20000000016 */
[----:B------:R-:W-:Y:S02]  /*2a20*/  IADD3 R24, P6, R36, UR9, RZ ;  /* 0x0000000924187c10 */ /* 0x000fe4000ffde0ff */
[----:B------:R-:W-:Y:S02]  /*2a30*/  IADD3 R30, P4, R38, R43, RZ ;  /* 0x0000002b261e7210 */ /* 0x000fe40007f9e0ff */
[----:B------:R0:W-:Y:S01]  /*2a40*/  @P5 STG.E desc[UR16][R28.64], R89 ;  /* 0x000000591c005986 */ /* 0x0001e2000c101910 */
[----:B------:R-:W-:-:S05]  /*2a50*/  IADD3.X R25, R37, UR10, RZ, P6, !PT ;  /* 0x0000000a25197c10 */ /* 0x000fca000b7fe4ff */
[----:B------:R-:W-:Y:S05]  /*2a60*/  @!P2 BRA `(.L_x_39) ;  /* 0x000000000004a947 */ /* 0x000fea0003800000 */
[----:B------:R2:W5:Y:S02]  /*2a70*/  LDG.E.LTC128B R20, desc[UR16][R24.64] ;  /* 0x0000001018147981 */ /* 0x000564000c1e1920 */
.L_x_39:
[----:B------:R-:W-:Y:S05]  /*2a80*/  BSYNC B1 ;  /* 0x0000000000017941 */ /* 0x000fea0003800000 */
.L_x_38:
[----:B-----5:R-:W-:Y:S01]  /*2a90*/  FMUL R22, R20, R7 ;  /* 0x0000000714167220 */ /* 0x020fe20000400000 */
[----:B------:R-:W-:Y:S01]  /*2aa0*/  IMAD.X R31, R39, 0x1, R18, P4 ;  /* 0x00000001271f7824 */ /* 0x000fe200020e0612 */
[----:B------:R-:W-:Y:S01]  /*2ab0*/  ISETP.GT.AND P1, PT, R8, 0x8, P1 ;  /* 0x000000080800780c */ /* 0x000fe20000f24270 */
        /* <DEDUP_REMOVED lines=8> */
.L_x_41:
[----:B------:R-:W-:Y:S05]  /*2b40*/  BSYNC B1 ;  /* 0x0000000000017941 */ /* 0x000fea0003800000 */
.L_x_40:
[----:B-----5:R-:W-:Y:S01]  /*2b50*/  FMUL R22, R20, R7 ;  /* 0x0000000714167220 */ /* 0x020fe20000400000 */
[----:B------:R-:W-:Y:S01]  /*2b60*/  IMAD.X R41, R12, 0x1, R35, P5 ;  /* 0x000000010c297824 */ /* 0x000fe200028e0623 */
[----:B------:R-:W-:Y:S01]  /*2b70*/  ISETP.GT.AND P2, PT, R8, 0x8, P0 ;  /* 0x000000080800780c */ /* 0x000fe20000744270 */
[----:B------:R-:W-:Y:S01]  /*2b80*/  BSSY B1, `(.L_x_42) ;  /* 0x0000007000017945 */ /* 0x000fe20003800000 */
[----:B------:R-:W-:Y:S01]  /*2b90*/  FFMA R85, R85, R6, R22 ;  /* 0x0000000655557223 */ /* 0x000fe20000000016 */
[----:B0-----:R-:W-:-:S04]  /*2ba0*/  IADD3 R32, P0, R36, UR6, RZ ;  /* 0x0000000624207c10 */ /* 0x001fc8000ff1e0ff */
[----:B------:R0:W-:Y:S01]  /*2bb0*/  @P1 STG.E desc[UR16][R40.64], R85 ;  /* 0x0000005528001986 */ /* 0x0001e2000c101910 */
[----:B------:R-:W-:-:S05]  /*2bc0*/  IADD3.X R33, R37, UR7, RZ, P0, !PT ;  /* 0x0000000725217c10 */ /* 0x000fca00087fe4ff */
[----:B------:R-:W-:Y:S05]  /*2bd0*/  @!P2 BRA `(.L_x_43) ;  /* 0x000000000004a947 */ /* 0x000fea0003800000 */
[----:B------:R0:W5:Y:S02]  /*2be0*/  LDG.E.LTC128B R20, desc[UR16][R32.64] ;  /* 0x0000001020147981 */ /* 0x000164000c1e1920 */
.L_x_43:
[----:B------:R-:W-:Y:S05]  /*2bf0*/  BSYNC B1 ;  /* 0x0000000000017941 */ /* 0x000fea0003800000 */
.L_x_42:
[----:B0-----:R-:W-:Y:S01]  /*2c00*/  IADD3 R32, P5, R16, R38, RZ ;  /* 0x0000002610207210 */ /* 0x001fe20007fbe0ff */
[----:B-----5:R-:W-:Y:S01]  /*2c10*/  FMUL R22, R20, R7 ;  /* 0x0000000714167220 */ /* 0x020fe20000400000 */
[----:B------:R-:W-:Y:S01]  /*2c20*/  ISETP.GT.AND P1, PT, R14, 0x18, PT ;  /* 0x000000180e00780c */ /* 0x000fe20003f24270 */
[----:B------:R-:W-:Y:S01]  /*2c30*/  BSSY B1, `(.L_x_44) ;  /* 0x000000b000017945 */ /* 0x000fe20003800000 */
[----:B------:R-:W-:Y:S01]  /*2c40*/  IADD3 R34, P6, R26, UR9, RZ ;  /* 0x000000091a227c10 */ /* 0x000fe2000ffde0ff */
[----:B------:R-:W-:Y:S01]  /*2c50*/  FFMA R83, R83, R6, R22 ;  /* 0x0000000653537223 */ /* 0x000fe20000000016 */
[----:B------:R-:W-:Y:S01]  /*2c60*/  IMAD.X R33, R12, 0x1, R39, P5 ;  /* 0x000000010c217824 */ /* 0x000fe200028e0627 */
[----:B------:R-:W-:Y:S02]  /*2c70*/  ISETP.GT.AND P4, PT, R8, RZ, P1 ;  /* 0x000000ff0800720c */ /* 0x000fe40000f84270 */
[----:B------:R-:W-:Y:S02]  /*2c80*/  ISETP.GT.AND P0, PT, R14, 0x19, PT ;  /* 0x000000190e00780c */ /* 0x000fe40003f04270 */
[----:B------:R0:W-:Y:S01]  /*2c90*/  @P2 STG.E desc[UR16][R32.64], R83 ;  /* 0x0000005320002986 */ /* 0x0001e2000c101910 */
[----:B----4-:R-:W-:-:S02]  /*2ca0*/  IADD3 R36, P5, R28, R43, RZ ;  /* 0x0000002b1c247210 */ /* 0x010fc40007fbe0ff */
[----:B------:R-:W-:-:S06]  /*2cb0*/  IADD3.X R35, R27, UR10, RZ, P6, !PT ;  /* 0x0000000a1b237c10 */ /* 0x000fcc000b7fe4ff */
[----:B------:R-:W-:Y:S05]  /*2cc0*/  @!P4 BRA `(.L_x_45) ;  /* 0x000000000004c947 */ /* 0x000fea0003800000 */
[----:B------:R4:W5:Y:S02]  /*2cd0*/  LDG.E.LTC128B R20, desc[UR16][R34.64] ;  /* 0x0000001022147981 */ /* 0x000964000c1e1920 */
.L_x_45:
[----:B------:R-:W-:Y:S05]  /*2ce0*/  BSYNC B1 ;  /* 0x0000000000017941 */ /* 0x000fea0003800000 */
.L_x_44:
[----:B-----5:R-:W-:Y:S01]  /*2cf0*/  FMUL R22, R20, R7 ;  /* 0x0000000714167220 */ /* 0x020fe20000400000 */
[----:B------:R-:W-:Y:S01]  /*2d00*/  IMAD.X R37, R29, 0x1, R18, P5 ;  /* 0x000000011d257824 */ /* 0x000fe200028e0612 */
[----:B------:R-:W-:Y:S01]  /*2d10*/  ISETP.GT.AND P2, PT, R8, RZ, P0 ;  /* 0x000000ff0800720c */ /* 0x000fe20000744270 */
[----:B------:R-:W-:Y:S01]  /*2d20*/  BSSY B1, `(.L_x_46) ;  /* 0x0000008000017945 */ /* 0x000fe20003800000 */
[----:B------:R-:W-:Y:S01]  /*2d30*/  FFMA R81, R81, R6, R22 ;  /* 0x0000000651517223 */ /* 0x000fe20000000016 */
[----:B0-----:R-:W-:Y:S02]  /*2d40*/  IADD3 R32, P6, R24, UR9, RZ ;  /* 0x0000000918207c10 */ /* 0x001fe4000ffde0ff */
[----:B------:R-:W-:Y:S02]  /*2d50*/  IADD3 R38, P5, R30, R43, RZ ;  /* 0x0000002b1e267210 */ /* 0x000fe40007fbe0ff */
[----:B------:R0:W-:Y:S01]  /*2d60*/  @P4 STG.E desc[UR16][R36.64], R81 ;  /* 0x0000005124004986 */ /* 0x0001e2000c101910 */
[----:B------:R-:W-:-:S05]  /*2d70*/  IADD3.X R33, R25, UR10, RZ, P6, !PT ;  /* 0x0000000a19217c10 */ /* 0x000fca000b7fe4ff */
[----:B------:R-:W-:Y:S05]  /*2d80*/  @!P2 BRA `(.L_x_47) ;  /* 0x000000000004a947 */ /* 0x000fea0003800000 */
[----:B------:R0:W5:Y:S02]  /*2d90*/  LDG.E.LTC128B R20, desc[UR16][R32.64] ;  /* 0x0000001020147981 */ /* 0x000164000c1e1920 */
.L_x_47:
[----:B------:R-:W-:Y:S05]  /*2da0*/  BSYNC B1 ;  /* 0x0000000000017941 */ /* 0x000fea0003800000 */
.L_x_46:
[----:B-----5:R-:W-:Y:S01]  /*2db0*/  FMUL R22, R20, R7 ;  /* 0x0000000714167220 */ /* 0x020fe20000400000 */
[----:B------:R-:W-:Y:S01]  /*2dc0*/  IMAD.X R39, R31, 0x1, R18, P5 ;  /* 0x000000011f277824 */ /* 0x000fe200028e0612 */
[----:B------:R-:W-:Y:S01]  /*2dd0*/  ISETP.GT.AND P1, PT, R8, 0x8, P1 ;  /* 0x000000080800780c */ /* 0x000fe20000f24270 */
[----:B------:R-:W-:Y:S01]  /*2de0*/  BSSY B1, `(.L_x_48) ;  /* 0x0000008000017945 */ /* 0x000fe20003800000 */
[----:B------:R-:W-:Y:S01]  /*2df0*/  FFMA R79, R79, R6, R22 ;  /* 0x000000064f4f7223 */ /* 0x000fe20000000016 */
[----:B-1----:R-:W-:Y:S02]  /*2e00*/  IADD3 R26, P4, R26, UR6, RZ ;  /* 0x000000061a1a7c10 */ /* 0x002fe4000ff9e0ff */
[----:B------:R-:W-:Y:S02]  /*2e10*/  IADD3 R40, P5, R28, R16, RZ ;  /* 0x000000101c287210 */ /* 0x000fe40007fbe0ff */
[----:B------:R1:W-:Y:S01]  /*2e20*/  @P2 STG.E desc[UR16][R38.64], R79 ;  /* 0x0000004f26002986 */ /* 0x0003e2000c101910 */
[----:B------:R-:W-:-:S05]  /*2e30*/  IADD3.X R27, R27, UR7, RZ, P4, !PT ;  /* 0x000000071b1b7c10 */ /* 0x000fca000a7fe4ff */
[----:B------:R-:W-:Y:S05]  /*2e40*/  @!P1 BRA `(.L_x_49) ;  /* 0x0000000000049947 */ /* 0x000fea0003800000 */
[----:B------:R0:W5:Y:S02]  /*2e50*/  LDG.E.LTC128B R20, desc[UR16][R26.64] ;  /* 0x000000101a147981 */ /* 0x000164000c1e1920 */
.L_x_49:
[----:B------:R-:W-:Y:S05]  /*2e60*/  BSYNC B1 ;  /* 0x0000000000017941 */ /* 0x000fea0003800000 */
.L_x_48:
[----:B-----5:R-:W-:Y:S01]  /*2e70*/  FMUL R22, R20, R7 ;  /* 0x0000000714167220 */ /* 0x020fe20000400000 */
[----:B------:R-:W-:Y:S01]  /*2e80*/  IMAD.X R41, R29, 0x1, R12, P5 ;  /* 0x000000011d297824 */ /* 0x000fe200028e060c */
[----:B------:R-:W-:Y:S01]  /*2e90*/  ISETP.GT.AND P2, PT, R8, 0x8, P0 ;  /* 0x000000080800780c */ /* 0x000fe20000744270 */
[----:B------:R-:W-:Y:S01]  /*2ea0*/  BSSY B1, `(.L_x_50) ;  /* 0x0000007000017945 */ /* 0x000fe20003800000 */
[----:B------:R-:W-:Y:S01]  /*2eb0*/  FFMA R75, R75, R6, R22 ;  /* 0x000000064b4b7223 */ /* 0x000fe20000000016 */
[----:B--2---:R-:W-:-:S04]  /*2ec0*/  IADD3 R24, P0, R24, UR6, RZ ;  /* 0x0000000618187c10 */ /* 0x004fc8000ff1e0ff */
[----:B------:R2:W-:Y:S01]  /*2ed0*/  @P1 STG.E desc[UR16][R40.64], R75 ;  /* 0x0000004b28001986 */ /* 0x0005e2000c101910 */
[----:B------:R-:W-:-:S05]  /*2ee0*/  IADD3.X R25, R25, UR7, RZ, P0, !PT ;  /* 0x0000000719197c10 */ /* 0x000fca00087fe4ff */
[----:B------:R-:W-:Y:S05]  /*2ef0*/  @!P2 BRA `(.L_x_51) ;  /* 0x000000000004a947 */ /* 0x000fea0003800000 */
[----:B------:R0:W5:Y:S02]  /*2f00*/  LDG.E.LTC128B R20, desc[UR16][R24.64] ;  /* 0x0000001018147981 */ /* 0x000164000c1e1920 */
.L_x_51:
[----:B------:R-:W-:Y:S05]  /*2f10*/  BSYNC B1 ;  /* 0x0000000000017941 */ /* 0x000fea0003800000 */
.L_x_50:
        /* <DEDUP_REMOVED lines=10> */
[----:B------:R-:W-:-:S02]  /*2fc0*/  IADD3 R28, P5, R36, R43, RZ ;  /* 0x0000002b241c7210 */ /* 0x000fc40007fbe0ff */
[----:B------:R-:W-:-:S06]  /*2fd0*/  IADD3.X R27, R35, UR10, RZ, P6, !PT ;  /* 0x0000000a231b7c10 */ /* 0x000fcc000b7fe4ff */
[----:B------:R-:W-:Y:S05]  /*2fe0*/  @!P4 BRA `(.L_x_53) ;  /* 0x000000000004c947 */ /* 0x000fea0003800000 */
[----:B------:R0:W5:Y:S02]  /*2ff0*/  LDG.E.LTC128B R20, desc[UR16][R26.64] ;  /* 0x000000101a147981 */ /* 0x000164000c1e1920 */
.L_x_53:
[----:B------:R-:W-:Y:S05]  /*3000*/  BSYNC B1 ;  /* 0x0000000000017941 */ /* 0x000fea0003800000 */
.L_x_52:
[----:B-----5:R-:W-:Y:S01]  /*3010*/  FMUL R22, R20, R7 ;  /* 0x0000000714167220 */ /* 0x020fe20000400000 */
[----:B------:R-:W-:Y:S01]  /*3020*/  IMAD.X R29, R37, 0x1, R18, P5 ;  /* 0x00000001251d7824 */ /* 0x000fe200028e0612 */
[----:B------:R-:W-:Y:S01]  /*3030*/  ISETP.GT.AND P2, PT, R8, RZ, P0 ;  /* 0x000000ff0800720c */ /* 0x000fe20000744270 */
[----:B------:R-:W-:Y:S01]  /*3040*/  BSSY B1, `(.L_x_54) ;  /* 0x0000008000017945 */ /* 0x000fe20003800000 */
[----:B------:R-:W-:Y:S01]  /*3050*/  FFMA R71, R71, R6, R22 ;  /* 0x0000000647477223 */ /* 0x000fe20000000016 */
[----:B0-----:R-:W-:Y:S02]  /*3060*/  IADD3 R24, P6, R32, UR9, RZ ;  /* 0x0000000920187c10 */ /* 0x001fe4000ffde0ff */
[----:B---3--:R-:W-:Y:S02]  /*3070*/  IADD3 R30, P5, R38, R43, RZ ;  /* 0x0000002b261e7210 */ /* 0x008fe40007fbe0ff */
[----:B------:R0:W-:Y:S01]  /*3080*/  @P4 STG.E desc[UR16][R28.64], R71 ;  /* 0x000000471c004986 */ /* 0x0001e2000c101910 */
[----:B------:R-:W-:-:S05]  /*3090*/  IADD3.X R25, R33, UR10, RZ, P6, !PT ;  /* 0x0000000a21197c10 */ /* 0x000fca000b7fe4ff */
[----:B------:R-:W-:Y:S05]  /*30a0*/  @!P2 BRA `(.L_x_55) ;  /* 0x000000000004a947 */ /* 0x000fea0003800000 */
[----:B------:R3:W5:Y:S02]  /*30b0*/  LDG.E.LTC128B R20, desc[UR16][R24.64] ;  /* 0x0000001018147981 */ /* 0x000764000c1e1920 */
.L_x_55:
[----:B------:R-:W-:Y:S05]  /*30c0*/  BSYNC B1 ;  /* 0x0000000000017941 */ /* 0x000fea0003800000 */
.L_x_54:
[----:B-----5:R-:W-:Y:S01]  /*30d0*/  FMUL R22, R20, R7 ;  /* 0x0000000714167220 */ /* 0x020fe20000400000 */
[----:B------:R-:W-:Y:S01]  /*30e0*/  IMAD.X R31, R39, 0x1, R18, P5 ;  /* 0x00000001271f7824 */ /* 0x000fe200028e0612 */
[----:B------:R-:W-:Y:S01]  /*30f0*/  ISETP.GT.AND P1, PT, R8, 0x8, P1 ;  /* 0x000000080800780c */ /* 0x000fe20000f24270 */
[----:B------:R-:W-:Y:S01]  /*3100*/  BSSY B1, `(.L_x_56) ;  /* 0x0000008000017945 */ /* 0x000fe20003800000 */
[----:B------:R-:W-:Y:S01]  /*3110*/  FFMA R69, R69, R6, R22 ;  /* 0x0000000645457223 */ /* 0x000fe20000000016 */
[----:B----4-:R-:W-:Y:S02]  /*3120*/  IADD3 R34, P4, R34, UR6, RZ ;  /* 0x0000000622227c10 */ /* 0x010fe4000ff9e0ff */
[----:B--2---:R-:W-:Y:S02]  /*3130*/  IADD3 R40, P5, R36, R16, RZ ;  /* 0x0000001024287210 */ /* 0x004fe40007fbe0ff */
[----:B------:R2:W-:Y:S01]  /*3140*/  @P2 STG.E desc[UR16][R30.64], R69 ;  /* 0x000000451e002986 */ /* 0x0005e2000c101910 */
[----:B------:R-:W-:-:S05]  /*3150*/  IADD3.X R35, R35, UR7, RZ, P4, !PT ;  /* 0x0000000723237c10 */ /* 0x000fca000a7fe4ff */
[----:B------:R-:W-:Y:S05]  /*3160*/  @!P1 BRA `(.L_x_57) ;  /* 0x0000000000049947 */ /* 0x000fea0003800000 */
[----:B------:R4:W5:Y:S02]  /*3170*/  LDG.E.LTC128B R20, desc[UR16][R34.64] ;  /* 0x0000001022147981 */ /* 0x000964000c1e1920 */
.L_x_57:
[----:B------:R-:W-:Y:S05]  /*3180*/  BSYNC B1 ;  /* 0x0000000000017941 */ /* 0x000fea0003800000 */
.L_x_56:
[----:B-----5:R-:W-:Y:S01]  /*3190*/  FMUL R22, R20, R7 ;  /* 0x0000000714167220 */ /* 0x020fe20000400000 */
[----:B------:R-:W-:Y:S01]  /*31a0*/  IMAD.X R41, R37, 0x1, R12, P5 ;  /* 0x0000000125297824 */ /* 0x000fe200028e060c */
[----:B------:R-:W-:Y:S01]  /*31b0*/  ISETP.GT.AND P2, PT, R8, 0x8, P0 ;  /* 0x000000080800780c */ /* 0x000fe20000744270 */
[----:B------:R-:W-:Y:S01]  /*31c0*/  BSSY B1, `(.L_x_58) ;  /* 0x0000007000017945 */ /* 0x000fe20003800000 */
[----:B------:R-:W-:Y:S01]  /*31d0*/  FFMA R67, R67, R6, R22 ;  /* 0x0000000643437223 */ /* 0x000fe20000000016 */
[----:B------:R-:W-:-:S04]  /*31e0*/  IADD3 R32, P0, R32, UR6, RZ ;  /* 0x0000000620207c10 */ /* 0x000fc8000ff1e0ff */
[----:B------:R0:W-:Y:S01]  /*31f0*/  @P1 STG.E desc[UR16][R40.64], R67 ;  /* 0x0000004328001986 */ /* 0x0001e2000c101910 */
[----:B------:R-:W-:-:S05]  /*3200*/  IADD3.X R33, R33, UR7, RZ, P0, !PT ;  /* 0x0000000721217c10 */ /* 0x000fca00087fe4ff */
[----:B------:R-:W-:Y:S05]  /*3210*/  @!P2 BRA `(.L_x_59) ;  /* 0x000000000004a947 */ /* 0x000fea0003800000 */
[----:B------:R0:W5:Y:S02]  /*3220*/  LDG.E.LTC128B R20, desc[UR16][R32.64] ;  /* 0x0000001020147981 */ /* 0x000164000c1e1920 */
.L_x_59:
[----:B------:R-:W-:Y:S05]  /*3230*/  BSYNC B1 ;  /* 0x0000000000017941 */ /* 0x000fea0003800000 */
.L_x_58:
[----:B0-----:R-:W-:Y:S01]  /*3240*/  IADD3 R32, P5, R38, R16, RZ ;  /* 0x0000001026207210 */ /* 0x001fe20007fbe0ff */
[----:B-----5:R-:W-:Y:S01]  /*3250*/  FMUL R22, R20, R7 ;  /* 0x0000000714167220 */ /* 0x020fe20000400000 */
[----:B------:R-:W-:Y:S01]  /*3260*/  ISETP.GT.AND P1, PT, R14, 0x28, PT ;  /* 0x000000280e00780c */ /* 0x000fe20003f24270 */
[----:B------:R-:W-:Y:S01]  /*3270*/  BSSY B1, `(.L_x_60) ;  /* 0x000000b000017945 */ /* 0x000fe20003800000 */
[----:B----4-:R-:W-:Y:S01]  /*3280*/  IADD3 R34, P6, R26, UR9, RZ ;  /* 0x000000091a227c10 */ /* 0x010fe2000ffde0ff */
        /* <DEDUP_REMOVED lines=9> */
.L_x_61:
[----:B------:R-:W-:Y:S05]  /*3320*/  BSYNC B1 ;  /* 0x0000000000017941 */ /* 0x000fea0003800000 */
.L_x_60:
[----:B-----5:R-:W-:Y:S01]  /*3330*/  FMUL R22, R20, R7 ;  /* 0x0000000714167220 */ /* 0x020fe20000400000 */
[----:B------:R-:W-:Y:S01]  /*3340*/  IMAD.X R37, R29, 0x1, R18, P5 ;  /* 0x000000011d257824 */ /* 0x000fe200028e0612 */
[----:B------:R-:W-:Y:S01]  /*3350*/  ISETP.GT.AND P2, PT, R8, RZ, P0 ;  /* 0x000000ff0800720c */ /* 0x000fe20000744270 */
[----:B------:R-:W-:Y:S01]  /*3360*/  BSSY B1, `(.L_x_62) ;  /* 0x0000008000017945 */ /* 0x000fe20003800000 */
[----:B------:R-:W-:Y:S01]  /*3370*/  FFMA R63, R63, R6, R22 ;  /* 0x000000063f3f7223 */ /* 0x000fe20000000016 */
[----:B0-----:R-:W-:Y:S02]  /*3380*/  IADD3 R32, P6, R24, UR9, RZ ;  /* 0x0000000918207c10 */ /* 0x001fe4000ffde0ff */
[----:B-1----:R-:W-:Y:S02]  /*3390*/  IADD3 R38, P5, R30, R43, RZ ;  /* 0x0000002b1e267210 */ /* 0x002fe40007fbe0ff */
[----:B------:R0:W-:Y:S01]  /*33a0*/  @P4 STG.E desc[UR16][R36.64], R63 ;  /* 0x0000003f24004986 */ /* 0x0001e2000c101910 */
[----:B------:R-:W-:-:S05]  /*33b0*/  IADD3.X R33, R25, UR10, RZ, P6, !PT ;  /* 0x0000000a19217c10 */ /* 0x000fca000b7fe4ff */
[----:B------:R-:W-:Y:S05]  /*33c0*/  @!P2 BRA `(.L_x_63) ;  /* 0x000000000004a947 */ /* 0x000fea0003800000 */
[----:B------:R1:W5:Y:S02]  /*33d0*/  LDG.E.LTC128B R20, desc[UR16][R32.64] ;  /* 0x0000001020147981 */ /* 0x000364000c1e1920 */
.L_x_63:
[----:B------:R-:W-:Y:S05]  /*33e0*/  BSYNC B1 ;  /* 0x0000000000017941 */ /* 0x000fea0003800000 */
.L_x_62:
        /* <DEDUP_REMOVED lines=11> */
.L_x_65:
[----:B------:R-:W-:Y:S05]  /*34a0*/  BSYNC B1 ;  /* 0x0000000000017941 */ /* 0x000fea0003800000 */
.L_x_64:
[----:B-----5:R-:W-:Y:S01]  /*34b0*/  FMUL R22, R20, R7 ;  /* 0x0000000714167220 */ /* 0x020fe20000400000 */
[----:B------:R-:W-:Y:S01]  /*34c0*/  IMAD.X R41, R29, 0x1, R12, P5 ;  /* 0x000000011d297824 */ /* 0x000fe200028e060c */
[----:B------:R-:W-:Y:S01]  /*34d0*/  ISETP.GT.AND P0, PT, R8, 0x8, P0 ;  /* 0x000000080800780c */ /* 0x000fe20000704270 */
[----:B------:R-:W-:Y:S01]  /*34e0*/  BSSY B1, `(.L_x_66) ;  /* 0x0000007000017945 */ /* 0x000fe20003800000 */
[----:B------:R-:W-:Y:S01]  /*34f0*/  FFMA R59, R59, R6, R22 ;  /* 0x000000063b3b7223 */ /* 0x000fe20000000016 */
[----:B---3--:R-:W-:-:S04]  /*3500*/  IADD3 R24, P2, R24, UR6, RZ ;  /* 0x0000000618187c10 */ /* 0x008fc8000ff5e0ff */
[----:B------:R3:W-:Y:S01]  /*3510*/  @P1 STG.E desc[UR16][R40.64], R59 ;  /* 0x0000003b28001986 */ /* 0x0007e2000c101910 */
[----:B------:R-:W-:-:S05]  /*3520*/  IADD3.X R25, R25, UR7, RZ, P2, !PT ;  /* 0x0000000719197c10 */ /* 0x000fca00097fe4ff */
[----:B------:R-:W-:Y:S05]  /*3530*/  @!P0 BRA `(.L_x_67) ;  /* 0x0000000000048947 */ /* 0x000fea0003800000 */
[----:B------:R0:W5:Y:S02]  /*3540*/  LDG.E.LTC128B R20, desc[UR16][R24.64] ;  /* 0x0000001018147981 */ /* 0x000164000c1e1920 */
.L_x_67:
[----:B------:R-:W-:Y:S05]  /*3550*/  BSYNC B1 ;  /* 0x0000000000017941 */ /* 0x000fea0003800000 */
.L_x_66:
[----:B0-----:R-:W-:Y:S01]  /*3560*/  IADD3 R24, P2, R30, R16, RZ ;  /* 0x000000101e187210 */ /* 0x001fe20007f5e0ff */
[----:B-----5:R-:W-:Y:S01]  /*3570*/  FMUL R22, R20, R7 ;  /* 0x0000000714167220 */ /* 0x020fe20000400000 */
[C---:B------:R-:W-:Y:S01]  /*3580*/  ISETP.GT.AND P4, PT, R14.reuse, 0x30, PT ;  /* 0x000000300e00780c */ /* 0x040fe20003f84270 */
[----:B------:R-:W-:Y:S01]  /*3590*/  BSSY B1, `(.L_x_68) ;  /* 0x000000b000017945 */ /* 0x000fe20003800000 */
[----:B------:R-:W-:Y:S01]  /*35a0*/  ISETP.GT.AND P1, PT, R14, 0x31, PT ;  /* 0x000000310e00780c */ /* 0x000fe20003f24270 */
[----:B------:R-:W-:Y:S01]  /*35b0*/  FFMA R57, R57, R6, R22 ;  /* 0x0000000639397223 */ /* 0x000fe20000000016 */
[----:B------:R-:W-:Y:S01]  /*35c0*/  IMAD.X R25, R31, 0x1, R12, P2 ;  /* 0x000000011f197824 */ /* 0x000fe200010e060c */
[----:B------:R-:W-:Y:S02]  /*35d0*/  ISETP.GT.AND P5, PT, R8, RZ, P4 ;  /* 0x000000ff0800720c */ /* 0x000fe400027a4270 */
[----:B------:R-:W-:Y:S02]  /*35e0*/  IADD3 R26, P2, R34, UR9, RZ ;  /* 0x00000009221a7c10 */ /* 0x000fe4000ff5e0ff */
[----:B------:R0:W-:Y:S01]  /*35f0*/  @P0 STG.E desc[UR16][R24.64], R57 ;  /* 0x0000003918000986 */ /* 0x0001e2000c101910 */
[----:B------:R-:W-:-:S02]  /*3600*/  IADD3 R28, P6, R36, R43, RZ ;  /* 0x0000002b241c7210 */ /* 0x000fc40007fde0ff */
[----:B------:R-:W-:-:S06]  /*3610*/  IADD3.X R27, R35, UR10, RZ, P2, !PT ;  /* 0x0000000a231b7c10 */ /* 0x000fcc00097fe4ff */
[----:B------:R-:W-:Y:S05]  /*3620*/  @!P5 BRA `(.L_x_69) ;  /* 0x000000000004d947 */ /* 0x000fea0003800000 */
[----:B------:R0:W5:Y:S02]  /*3630*/  LDG.E.LTC128B R20, desc[UR16][R26.64] ;  /* 0x000000101a147981 */ /* 0x000164000c1e1920 */
.L_x_69:
[----:B------:R-:W-:Y:S05]  /*3640*/  BSYNC B1 ;  /* 0x0000000000017941 */ /* 0x000fea0003800000 */
.L_x_68:
[----:B-----5:R-:W-:Y:S01]  /*3650*/  FMUL R22, R20, R7 ;  /* 0x0000000714167220 */ /* 0x020fe20000400000 */
[----:B------:R-:W-:Y:S01]  /*3660*/  IMAD.X R29, R37, 0x1, R18, P6 ;  /* 0x00000001251d7824 */ /* 0x000fe200030e0612 */
[----:B------:R-:W-:Y:S01]  /*3670*/  ISETP.GT.AND P2, PT, R8, RZ, P1 ;  /* 0x000000ff0800720c */ /* 0x000fe20000f44270 */
[----:B------:R-:W-:Y:S01]  /*3680*/  BSSY B1, `(.L_x_70) ;  /* 0x0000008000017945 */ /* 0x000fe20003800000 */
[----:B------:R-:W-:Y:S01]  /*3690*/  FFMA R23, R23, R6, R22 ;  /* 0x0000000617177223 */ /* 0x000fe20000000016 */
[----:B---3--:R-:W-:Y:S01]  /*36a0*/  IADD3 R40, P0, R32, UR9, RZ ;  /* 0x0000000920287c10 */ /* 0x008fe2000ff1e0ff */
[----:B--2---:R-:W-:-:S03]  /*36b0*/  IMAD.MOV.U32 R30, RZ, RZ, R20 ;  /* 0x000000ffff1e7224 */ /* 0x004fc600078e0014 */
[----:B------:R2:W-:Y:S01]  /*36c0*/  @P5 STG.E desc[UR16][R28.64], R23 ;  /* 0x000000171c005986 */ /* 0x0005e2000c101910 */
[----:B------:R-:W-:-:S05]  /*36d0*/  IADD3.X R41, R33, UR10, RZ, P0, !PT ;  /* 0x0000000a21297c10 */ /* 0x000fca00087fe4ff */
[----:B------:R-:W-:Y:S05]  /*36e0*/  @!P2 BRA `(.L_x_71) ;  /* 0x000000000004a947 */ /* 0x000fea0003800000 */
[----:B------:R3:W5:Y:S02]  /*36f0*/  LDG.E.LTC128B R30, desc[UR16][R40.64] ;  /* 0x00000010281e7981 */ /* 0x000764000c1e1920 */
.L_x_71:
[----:B------:R-:W-:Y:S05]  /*3700*/  BSYNC B1 ;  /* 0x0000000000017941 */ /* 0x000fea0003800000 */
.L_x_70:
[----:B-----5:R-:W-:Y:S01]  /*3710*/  FMUL R22, R30, R7 ;  /* 0x000000071e167220 */ /* 0x020fe20000400000 */
[----:B------:R-:W-:Y:S01]  /*3720*/  IADD3 R20, P5, R38, R43, RZ ;  /* 0x0000002b26147210 */ /* 0x000fe20007fbe0ff */
[----:B------:R-:W-:Y:S01]  /*3730*/  BSSY B1, `(.L_x_72) ;  /* 0x000000b000017945 */ /* 0x000fe20003800000 */
[----:B------:R-:W-:Y:S01]  /*3740*/  ISETP.GT.AND P4, PT, R8, 0x8, P4 ;  /* 0x000000080800780c */ /* 0x000fe20002784270 */
[----:B0-----:R-:W-:Y:S01]  /*3750*/  FFMA R25, R21, R6, R22 ;  /* 0x0000000615197223 */ /* 0x001fe20000000016 */
[----:B------:R-:W-:Y:S01]  /*3760*/  IADD3 R22, P6, R34, UR6, RZ ;  /* 0x0000000622167c10 */ /* 0x000fe2000ffde0ff */
[----:B------:R-:W-:Y:S01]  /*3770*/  IMAD.X R21, R39, 0x1, R18, P5 ;  /* 0x0000000127157824 */ /* 0x000fe200028e0612 */
[----:B------:R-:W-:Y:S02]  /*3780*/  ISETP.GT.AND P0, PT, R14, 0x38, PT ;  /* 0x000000380e00780c */ /* 0x000fe40003f04270 */
[----:B------:R-:W-:Y:S02]  /*3790*/  IADD3 R24, P5, R36, R16, RZ ;  /* 0x0000001024187210 */ /* 0x000fe40007fbe0ff */
[----:B------:R0:W-:Y:S01]  /*37a0*/  @P2 STG.E desc[UR16][R20.64], R25 ;  /* 0x0000001914002986 */ /* 0x0001e2000c101910 */
[----:B--2---:R-:W-:-:S04]  /*37b0*/  IADD3.X R23, R35, UR7, RZ, P6, !PT ;  /* 0x0000000723177c10 */ /* 0x004fc8000b7fe4ff */
[----:B------:R-:W-:Y:S06]  /*37c0*/  @!P4 BRA `(.L_x_73) ;  /* 0x000000000004c947 */ /* 0x000fec0003800000 */
[----:B------:R2:W5:Y:S02]  /*37d0*/  LDG.E.LTC128B R30, desc[UR16][R22.64] ;  /* 0x00000010161e7981 */ /* 0x000564000c1e1920 */
.L_x_73:
[----:B------:R-:W-:Y:S05]  /*37e0*/  BSYNC B1 ;  /* 0x0000000000017941 */ /* 0x000fea0003800000 */
.L_x_72:
[----:B--2--5:R-:W-:Y:S01]  /*37f0*/  FMUL R22, R30, R7 ;  /* 0x000000071e167220 */ /* 0x024fe20000400000 */
[----:B0-----:R-:W-:Y:S01]  /*3800*/  IMAD.X R25, R37, 0x1, R12, P5 ;  /* 0x0000000125197824 */ /* 0x001fe200028e060c */
[----:B------:R-:W-:Y:S01]  /*3810*/  ISETP.GT.AND P1, PT, R8, 0x8, P1 ;  /* 0x000000080800780c */ /* 0x000fe20000f24270 */
[----:B------:R-:W-:Y:S01]  /*3820*/  BSSY B1, `(.L_x_74) ;  /* 0x0000008000017945 */ /* 0x000fe20003800000 */
[----:B------:R-:W-:Y:S01]  /*3830*/  FFMA R19, R19, R6, R22 ;  /* 0x0000000613137223 */ /* 0x000fe20000000016 */
[----:B------:R-:W-:Y:S02]  /*3840*/  IADD3 R22, P5, R32, UR6, RZ ;  /* 0x0000000620167c10 */ /* 0x000fe4000ffbe0ff */
[----:B------:R-:W-:Y:S02]  /*3850*/  ISETP.GT.AND P2, PT, R14, 0x39, PT ;  /* 0x000000390e00780c */ /* 0x000fe40003f44270 */
[----:B------:R0:W-:Y:S01]  /*3860*/  @P4 STG.E desc[UR16][R24.64], R19 ;  /* 0x0000001318004986 */ /* 0x0001e2000c101910 */
[----:B------:R-:W-:-:S05]  /*3870*/  IADD3.X R23, R33, UR7, RZ, P5, !PT ;  /* 0x0000000721177c10 */ /* 0x000fca000affe4ff */
[----:B------:R-:W-:Y:S05]  /*3880*/  @!P1 BRA `(.L_x_75) ;  /* 0x0000000000049947 */ /* 0x000fea0003800000 */
[----:B------:R2:W5:Y:S02]  /*3890*/  LDG.E.LTC128B R30, desc[UR16][R22.64] ;  /* 0x00000010161e7981 */ /* 0x000564000c1e1920 */
.L_x_75:
[----:B------:R-:W-:Y:S05]  /*38a0*/  BSYNC B1 ;  /* 0x0000000000017941 */ /* 0x000fea0003800000 */
.L_x_74:
[----:B--2---:R-:W-:Y:S01]  /*38b0*/  IADD3 R22, P6, R38, R16, RZ ;  /* 0x0000001026167210 */ /* 0x004fe20007fde0ff */
[----:B-----5:R-:W-:Y:S01]  /*38c0*/  FMUL R14, R30, R7 ;  /* 0x000000071e0e7220 */ /* 0x020fe20000400000 */
[----:B------:R-:W-:Y:S01]  /*38d0*/  ISETP.GT.AND P4, PT, R8, RZ, P0 ;  /* 0x000000ff0800720c */ /* 0x000fe20000784270 */
[----:B------:R-:W-:Y:S01]  /*38e0*/  BSSY B1, `(.L_x_76) ;  /* 0x0000009000017945 */ /* 0x000fe20003800000 */
[----:B0-----:R-:W-:Y:S01]  /*38f0*/  IADD3 R24, P5, R28, R43, RZ ;  /* 0x0000002b1c187210 */ /* 0x001fe20007fbe0ff */
[----:B------:R-:W-:Y:S02]  /*3900*/  IMAD.X R23, R39, 0x1, R12, P6 ;  /* 0x0000000127177824 */ /* 0x000fe400030e060c */
[----:B------:R-:W-:-:S05]  /*3910*/  FFMA R17, R17, R6, R14 ;  /* 0x0000000611117223 */ /* 0x000fca000000000e */
[----:B------:R0:W-:Y:S03]  /*3920*/  @P1 STG.E desc[UR16][R22.64], R17 ;  /* 0x0000001116001986 */ /* 0x0001e6000c101910 */
[----:B------:R-:W-:Y:S05]  /*3930*/  @!P4 BRA `(.L_x_77) ;  /* 0x00000000000cc947 */ /* 0x000fea0003800000 */
[----:B0-----:R-:W-:-:S04]  /*3940*/  IADD3 R22, P1, R26, UR9, RZ ;  /* 0x000000091a167c10 */ /* 0x001fc8000ff3e0ff */
[----:B------:R-:W-:-:S05]  /*3950*/  IADD3.X R23, R27, UR10, RZ, P1, !PT ;  /* 0x0000000a1b177c10 */ /* 0x000fca0008ffe4ff */
[----:B------:R2:W5:Y:S04]  /*3960*/  LDG.E.LTC128B R30, desc[UR16][R22.64] ;  /* 0x00000010161e7981 */ /* 0x000568000c1e1920 */
.L_x_77:
[----:B------:R-:W-:Y:S05]  /*3970*/  BSYNC B1 ;  /* 0x0000000000017941 */ /* 0x000fea0003800000 */
.L_x_76:
[----:B-----5:R-:W-:Y:S01]  /*3980*/  FMUL R14, R30, R7 ;  /* 0x000000071e0e7220 */ /* 0x020fe20000400000 */
[----:B------:R-:W-:Y:S01]  /*3990*/  IMAD.X R25, R29, 0x1, R18, P5 ;  /* 0x000000011d197824 */ /* 0x000fe200028e0612 */
[----:B------:R-:W-:Y:S01]  /*39a0*/  ISETP.GT.AND P1, PT, R8, RZ, P2 ;  /* 0x000000ff0800720c */ /* 0x000fe20001724270 */
[----:B------:R-:W-:Y:S01]  /*39b0*/  BSSY B1, `(.L_x_78) ;  /* 0x0000008000017945 */ /* 0x000fe20003800000 */
[----:B0-----:R-:W-:Y:S01]  /*39c0*/  FFMA R17, R15, R6, R14 ;  /* 0x000000060f117223 */ /* 0x001fe2000000000e */
[----:B------:R-:W-:Y:S02]  /*39d0*/  IADD3 R14, P6, R40, UR9, RZ ;  /* 0x00000009280e7c10 */ /* 0x000fe4000ffde0ff */
[----:B--2---:R-:W-:Y:S02]  /*39e0*/  IADD3 R22, P5, R20, R43, RZ ;  /* 0x0000002b14167210 */ /* 0x004fe40007fbe0ff */
[----:B------:R0:W-:Y:S01]  /*39f0*/  @P4 STG.E desc[UR16][R24.64], R17 ;  /* 0x0000001118004986 */ /* 0x0001e2000c101910 */
[----:B------:R-:W-:-:S05]  /*3a00*/  IADD3.X R15, R41, UR10, RZ, P6, !PT ;  /* 0x0000000a290f7c10 */ /* 0x000fca000b7fe4ff */
[----:B------:R-:W-:Y:S05]  /*3a10*/  @!P1 BRA `(.L_x_79) ;  /* 0x0000000000049947 */ /* 0x000fea0003800000 */
[----:B------:R2:W5:Y:S02]  /*3a20*/  LDG.E.LTC128B R30, desc[UR16][R14.64] ;  /* 0x000000100e1e7981 */ /* 0x000564000c1e1920 */
.L_x_79:
[----:B------:R-:W-:Y:S05]  /*3a30*/  BSYNC B1 ;  /* 0x0000000000017941 */ /* 0x000fea0003800000 */
.L_x_78:
[----:B--2--5:R-:W-:Y:S01]  /*3a40*/  FMUL R14, R30, R7 ;  /* 0x000000071e0e7220 */ /* 0x024fe20000400000 */
        /* <DEDUP_REMOVED lines=10> */
.L_x_81:
[----:B------:R-:W-:Y:S05]  /*3af0*/  BSYNC B1 ;  /* 0x0000000000017941 */ /* 0x000fea0003800000 */
.L_x_80:
[----:B------:R-:W-:Y:S01]  /*3b00*/  ISETP.GT.AND P2, PT, R8, 0x8, P2 ;  /* 0x000000080800780c */ /* 0x000fe20001744270 */
[----:B0----5:R-:W-:Y:S01]  /*3b10*/  FMUL R14, R30, R7 ;  /* 0x000000071e0e7220 */ /* 0x021fe20000400000 */
[----:B------:R-:W-:Y:S01]  /*3b20*/  IMAD.X R19, R29, 0x1, R12, P5 ;  /* 0x000000011d137824 */ /* 0x000fe200028e060c */
[----:B------:R-:W-:Y:S02]  /*3b30*/  BSSY B1, `(.L_x_82) ;  /* 0x0000007000017945 */ /* 0x000fe40003800000 */
[----:B------:R-:W-:-:S05]  /*3b40*/  FFMA R11, R11, R6, R14 ;  /* 0x000000060b0b7223 */ /* 0x000fca000000000e */
[----:B------:R0:W-:Y:S01]  /*3b50*/  @P0 STG.E desc[UR16][R18.64], R11 ;  /* 0x0000000b12000986 */ /* 0x0001e2000c101910 */
[----:B------:R-:W-:-:S04]  /*3b60*/  IADD3 R14, P0, R40, UR6, RZ ;  /* 0x00000006280e7c10 */ /* 0x000fc8000ff1e0ff */
[----:B------:R-:W-:Y:S01]  /*3b70*/  IADD3.X R15, R41, UR7, RZ, P0, !PT ;  /* 0x00000007290f7c10 */ /* 0x000fe200087fe4ff */
[----:B------:R-:W-:Y:S08]  /*3b80*/  @!P2 BRA `(.L_x_83) ;  /* 0x000000000004a947 */ /* 0x000ff00003800000 */
[----:B------:R0:W5:Y:S02]  /*3b90*/  LDG.E.LTC128B R30, desc[UR16][R14.64] ;  /* 0x000000100e1e7981 */ /* 0x000164000c1e1920 */
.L_x_83:
[----:B------:R-:W-:Y:S05]  /*3ba0*/  BSYNC B1 ;  /* 0x0000000000017941 */ /* 0x000fea0003800000 */
.L_x_82:
[----:B------:R-:W-:Y:S05]  /*3bb0*/  @!P2 BRA `(.L_x_84) ;  /* 0x0000000800d4a947 */ /* 0x000fea0003800000 */
[----:B------:R-:W-:Y:S01]  /*3bc0*/  IADD3 R16, P0, R20, R16, RZ ;  /* 0x0000001014107210 */ /* 0x000fe20007f1e0ff */
[----:B-----5:R-:W-:-:S04]  /*3bd0*/  FMUL R30, R30, R7 ;  /* 0x000000071e1e7220 */ /* 0x020fc80000400000 */
[----:B------:R-:W-:Y:S02]  /*3be0*/  IMAD.X R17, R21, 0x1, R12, P0 ;  /* 0x0000000115117824 */ /* 0x000fe400000e060c */
[----:B------:R-:W-:-:S05]  /*3bf0*/  FFMA R9, R9, R6, R30 ;  /* 0x0000000609097223 */ /* 0x000fca000000001e */
[----:B------:R0:W-:Y:S01]  /*3c00*/  STG.E desc[UR16][R16.64], R9 ;  /* 0x0000000910007986 */ /* 0x0001e2000c101910 */
[----:B------:R-:W-:Y:S05]  /*3c10*/  BRA `(.L_x_84) ;  /* 0x0000000800bc7947 */ /* 0x000fea0003800000 */
.L_x_25:
[----:B------:R-:W-:Y:S01]  /*3c20*/  ULDC.64 UR6, c[0x0][0x6c0] ;  /* 0x0001b00000067ab9 */ /* 0x000fe20000000a00 */
[----:B------:R-:W-:Y:S01]  /*3c30*/  ISETP.GT.AND P2, PT, R14, 0x1, PT ;  /* 0x000000010e00780c */ /* 0x000fe20003f44270 */
[-C--:B--2---:R-:W-:Y:S01]  /*3c40*/  FMUL R99, R99, R6.reuse ;  /* 0x0000000663637220 */ /* 0x084fe20000400000 */
[----:B------:R-:W-:Y:S01]  /*3c50*/  LEA R24, P1, R90, UR6, 0x2 ;  /* 0x000000065a187c11 */ /* 0x000fe2000f8210ff */
[-C--:B------:R-:W-:Y:S01]  /*3c60*/  FMUL R31, R58, R6.reuse ;  /* 0x000000063a1f7220 */ /* 0x080fe20000400000 */
[----:B------:R-:W-:Y:S01]  /*3c70*/  ISETP.GT.AND P4, PT, R8, RZ, P2 ;  /* 0x000000ff0800720c */ /* 0x000fe20001784270 */
[-C--:B------:R-:W-:Y:S01]  /*3c80*/  FMUL R97, R97, R6.reuse ;  /* 0x0000000661617220 */ /* 0x080fe20000400000 */
[----:B------:R-:W-:Y:S01]  /*3c90*/  LEA.HI.X R25, R90, UR7, R43, 0x2, P1 ;  /* 0x000000075a197c11 */ /* 0x000fe200088f142b */
[-C--:B------:R-:W-:Y:S01]  /*3ca0*/  FMUL R33, R22, R6.reuse ;  /* 0x0000000616217220 */ /* 0x080fe20000400000 */
[----:B------:R-:W-:Y:S01]  /*3cb0*/  ISETP.GT.AND P1, PT, R8, 0x8, P0 ;  /* 0x000000080800780c */ /* 0x000fe20000724270 */
[----:B------:R-:W-:Y:S01]  /*3cc0*/  FMUL R95, R95, R6 ;  /* 0x000000065f5f7220 */ /* 0x000fe20000400000 */
[C-C-:B------:R-:W-:Y:S01]  /*3cd0*/  SHF.L.U64.HI R39, R40.reuse, 0x5, R41.reuse ;  /* 0x0000000528277819 */ /* 0x140fe20000010229 */
[----:B------:R-:W-:Y:S01]  /*3ce0*/  @P5 STG.E desc[UR16][R24.64], R99 ;  /* 0x0000006318005986 */ /* 0x000fe2000c101910 */
[----:B------:R-:W-:Y:S01]  /*3cf0*/  LEA R26, P5, R40, R24, 0x2 ;  /* 0x00000018281a7211 */ /* 0x000fe200078a10ff */
[-C--:B------:R-:W-:Y:S01]  /*3d00*/  FMUL R35, R20, R6.reuse ;  /* 0x0000000614237220 */ /* 0x080fe20000400000 */
[----:B------:R-:W-:Y:S01]  /*3d10*/  ISETP.GT.AND P0, PT, R14, 0x8, PT ;  /* 0x000000080e00780c */ /* 0x000fe20003f04270 */
[-C--:B------:R-:W-:Y:S01]  /*3d20*/  FMUL R93, R93, R6.reuse ;  /* 0x000000065d5d7220 */ /* 0x080fe20000400000 */
[C---:B------:R-:W-:Y:S01]  /*3d30*/  LEA.HI.X R27, R40.reuse, R25, R41, 0x2, P5 ;  /* 0x00000019281b7211 */ /* 0x040fe200028f1429 */
[----:B------:R-:W-:Y:S01]  /*3d40*/  IMAD.SHL.U32 R41, R40, 0x20, RZ ;  /* 0x0000002028297824 */ /* 0x000fe200078e00ff */
[----:B------:R-:W-:Y:S01]  /*3d50*/  ISETP.GT.AND P2, PT, R8, 0x8, P2 ;  /* 0x000000080800780c */ /* 0x000fe20001744270 */
[----:B------:R-:W-:Y:S01]  /*3d60*/  FMUL R37, R60, R6 ;  /* 0x000000063c257220 */ /* 0x000fe20000400000 */
[----:B------:R-:W-:Y:S01]  /*3d70*/  ISETP.GT.AND P5, PT, R8, RZ, P0 ;  /* 0x000000ff0800720c */ /* 0x000fe200007a4270 */
[----:B------:R0:W-:Y:S01]  /*3d80*/  @P4 STG.E desc[UR16][R26.64], R31 ;  /* 0x0000001f1a004986 */ /* 0x0001e2000c101910 */
[----:B------:R-:W-:Y:S01]  /*3d90*/  IADD3 R28, P4, R41, R24, RZ ;  /* 0x00000018291c7210 */ /* 0x000fe20007f9e0ff */
[----:B------:R-:W-:Y:S01]  /*3da0*/  FMUL R89, R89, R6 ;  /* 0x0000000659597220 */ /* 0x000fe20000400000 */
[----:B------:R-:W-:Y:S01]  /*3db0*/  IADD3 R30, P6, R41, R26, RZ ;  /* 0x0000001a291e7210 */ /* 0x000fe20007fde0ff */
[----:B------:R1:W-:Y:S01]  /*3dc0*/  @P1 STG.E desc[UR16][R24.64+0x20], R97 ;  /* 0x0000206118001986 */ /* 0x0003e2000c101910 */
[----:B------:R-:W-:Y:S01]  /*3dd0*/  ISETP.GT.AND P1, PT, R14, 0x9, PT ;  /* 0x000000090e00780c */ /* 0x000fe20003f24270 */
[----:B------:R-:W-:Y:S01]  /*3de0*/  IMAD.X R29, R39, 0x1, R25, P4 ;  /* 0x00000001271d7824 */ /* 0x000fe200020e0619 */
[C---:B------:R-:W-:Y:S01]  /*3df0*/  ISETP.GT.AND P0, PT, R8.reuse, 0x8, P0 ;  /* 0x000000080800780c */ /* 0x040fe20000704270 */
[----:B------:R-:W-:Y:S01]  /*3e00*/  FMUL R87, R87, R6 ;  /* 0x0000000657577220 */ /* 0x000fe20000400000 */
[C---:B------:R-:W-:Y:S01]  /*3e10*/  ISETP.GT.AND P4, PT, R8.reuse, RZ, P1 ;  /* 0x000000ff0800720c */ /* 0x040fe20000f84270 */
[----:B------:R2:W-:Y:S01]  /*3e20*/  @P2 STG.E desc[UR16][R26.64+0x20], R33 ;  /* 0x000020211a002986 */ /* 0x0005e2000c101910 */
[----:B------:R-:W-:Y:S01]  /*3e30*/  IADD3 R43, P2, R41, 0x20, RZ ;  /* 0x00000020292b7810 */ /* 0x000fe20007f5e0ff */
[----:B0-----:R-:W-:Y:S01]  /*3e40*/  IMAD.X R31, R39, 0x1, R27, P6 ;  /* 0x00000001271f7824 */ /* 0x001fe200030e061b */
[----:B------:R-:W-:Y:S01]  /*3e50*/  ISETP.GT.AND P1, PT, R8, 0x8, P1 ;  /* 0x000000080800780c */ /* 0x000fe20000f24270 */
[----:B------:R-:W-:Y:S01]  /*3e60*/  @P5 STG.E desc[UR16][R28.64], R95 ;  /* 0x0000005f1c005986 */ /* 0x000fe2000c101910 */
[----:B------:R-:W-:Y:S01]  /*3e70*/  IADD3 R32, P6, R41, R28, RZ ;  /* 0x0000001c29207210 */ /* 0x000fe20007fde0ff */
[----:B------:R-:W-:Y:S01]  /*3e80*/  IMAD.X R45, RZ, RZ, R39, P2 ;  /* 0x000000ffff2d7224 */ /* 0x000fe200010e0627 */
[----:B-1----:R-:W-:Y:S01]  /*3e90*/  IADD3 R24, P5, R43, R24, RZ ;  /* 0x000000182b187210 */ /* 0x002fe20007fbe0ff */
[-C--:B------:R-:W-:Y:S01]  /*3ea0*/  FMUL R85, R85, R6.reuse ;  /* 0x0000000655557220 */ /* 0x080fe20000400000 */
[----:B------:R-:W-:Y:S01]  /*3eb0*/  ISETP.GT.AND P2, PT, R14, 0x10, PT ;  /* 0x000000100e00780c */ /* 0x000fe20003f44270 */
[-C--:B------:R-:W-:Y:S01]  /*3ec0*/  FMUL R83, R83, R6.reuse ;  /* 0x0000000653537220 */ /* 0x080fe20000400000 */
[----:B------:R-:W-:Y:S01]  /*3ed0*/  FMUL R81, R81, R6 ;  /* 0x0000000651517220 */ /* 0x000fe20000400000 */
[----:B------:R-:W-:Y:S01]  /*3ee0*/  IMAD.X R25, R45, 0x1, R25, P5 ;  /* 0x000000012d197824 */ /* 0x000fe200028e0619 */
[----:B------:R-:W-:Y:S01]  /*3ef0*/  @P4 STG.E desc[UR16][R30.64], R35 ;  /* 0x000000231e004986 */ /* 0x000fe2000c101910 */
[----:B--2---:R-:W-:Y:S01]  /*3f00*/  IADD3 R26, P4, R43, R26, RZ ;  /* 0x0000001a2b1a7210 */ /* 0x004fe20007f9e0ff */
[----:B------:R-:W-:Y:S01]  /*3f10*/  IMAD.X R33, R39, 0x1, R29, P6 ;  /* 0x0000000127217824 */ /* 0x000fe200030e061d */
[----:B------:R-:W-:Y:S01]  /*3f20*/  ISETP.GT.AND P5, PT, R8, RZ, P2 ;  /* 0x000000ff0800720c */ /* 0x000fe200017a4270 */
[----:B------:R0:W-:Y:S01]  /*3f30*/  @P0 STG.E desc[UR16][R24.64], R93 ;  /* 0x0000005d18000986 */ /* 0x0001e2000c101910 */
[----:B------:R-:W-:Y:S01]  /*3f40*/  ISETP.GT.AND P0, PT, R14, 0x11, PT ;  /* 0x000000110e00780c */ /* 0x000fe20003f04270 */
[----:B------:R-:W-:-:S02]  /*3f50*/  IMAD.X R27, R45, 0x1, R27, P4 ;  /* 0x000000012d1b7824 */ /* 0x000fc400020e061b */
[-C--:B------:R-:W-:Y:S01]  /*3f60*/  FMUL R79, R79, R6.reuse ;  /* 0x000000064f4f7220 */ /* 0x080fe20000400000 */
[-C--:B------:R-:W-:Y:S01]  /*3f70*/  FMUL R75, R75, R6.reuse ;  /* 0x000000064b4b7220 */ /* 0x080fe20000400000 */
[C---:B------:R-:W-:Y:S01]  /*3f80*/  ISETP.GT.AND P4, PT, R8.reuse, RZ, P0 ;  /* 0x000000ff0800720c */ /* 0x040fe20000784270 */
[-C--:B------:R-:W-:Y:S01]  /*3f90*/  FMUL R73, R73, R6.reuse ;  /* 0x0000000649497220 */ /* 0x080fe20000400000 */
[----:B------:R1:W-:Y:S01]  /*3fa0*/  @P1 STG.E desc[UR16][R26.64], R37 ;  /* 0x000000251a001986 */ /* 0x0003e2000c101910 */
[----:B------:R-:W-:Y:S01]  /*3fb0*/  ISETP.GT.AND P1, PT, R8, 0x8, P2 ;  /* 0x000000080800780c */ /* 0x000fe20001724270 */
[----:B------:R-:W-:Y:S01]  /*3fc0*/  FMUL R71, R71, R6 ;  /* 0x0000000647477220 */ /* 0x000fe20000400000 */
[----:B------:R-:W-:Y:S01]  /*3fd0*/  IADD3 R34, P2, R41, R30, RZ ;  /* 0x0000001e29227210 */ /* 0x000fe20007f5e0ff */
[----:B------:R-:W-:Y:S01]  /*3fe0*/  FMUL R69, R69, R6 ;  /* 0x0000000645457220 */ /* 0x000fe20000400000 */
[----:B------:R-:W-:Y:S01]  /*3ff0*/  @P5 STG.E desc[UR16][R32.64], R89 ;  /* 0x0000005920005986 */ /* 0x000fe2000c101910 */
[----:B0-----:R-:W-:Y:S01]  /*4000*/  IADD3 R24, P5, R43, R28, RZ ;  /* 0x0000001c2b187210 */ /* 0x001fe20007fbe0ff */
[-C--:B------:R-:W-:Y:S01]  /*4010*/  FMUL R67, R67, R6.reuse ;  /* 0x0000000643437220 */ /* 0x080fe20000400000 */
[----:B------:R-:W-:Y:S01]  /*4020*/  IMAD.X R35, R39, 0x1, R31, P2 ;  /* 0x0000000127237824 */ /* 0x000fe200010e061f */
[----:B------:R-:W-:Y:S01]  /*4030*/  ISETP.GT.AND P2, PT, R14, 0x18, PT ;  /* 0x000000180e00780c */ /* 0x000fe20003f44270 */
[-C--:B------:R-:W-:Y:S01]  /*4040*/  FMUL R65, R65, R6.reuse ;  /* 0x0000000641417220 */ /* 0x080fe20000400000 */
[C---:B------:R-:W-:Y:S01]  /*4050*/  ISETP.GT.AND P0, PT, R8.reuse, 0x8, P0 ;  /* 0x000000080800780c */ /* 0x040fe20000704270 */
[----:B------:R-:W-:Y:S01]  /*4060*/  IMAD.X R25, R45, 0x1, R29, P5 ;  /* 0x000000012d197824 */ /* 0x000fe200028e061d */
[----:B------:R-:W-:Y:S01]  /*4070*/  @P4 STG.E desc[UR16][R34.64], R87 ;  /* 0x0000005722004986 */ /* 0x000fe2000c101910 */
[----:B------:R-:W-:Y:S01]  /*4080*/  ISETP.GT.AND P5, PT, R8, RZ, P2 ;  /* 0x000000ff0800720c */ /* 0x000fe200017a4270 */
[----:B------:R-:W-:Y:S01]  /*4090*/  FMUL R63, R63, R6 ;  /* 0x000000063f3f7220 */ /* 0x000fe20000400000 */
[----:B-1----:R-:W-:Y:S01]  /*40a0*/  IADD3 R26, P4, R43, R30, RZ ;  /* 0x0000001e2b1a7210 */ /* 0x002fe20007f9e0ff */
[----:B------:R0:W-:Y:S01]  /*40b0*/  @P1 STG.E desc[UR16][R24.64], R85 ;  /* 0x0000005518001986 */ /* 0x0001e2000c101910 */
[----:B------:R-:W-:Y:S01]  /*40c0*/  IADD3 R28, P6, R41, R32, RZ ;  /* 0x00000020291c7210 */ /* 0x000fe20007fde0ff */
[-C--:B------:R-:W-:Y:S01]  /*40d0*/  FMUL R61, R61, R6.reuse ;  /* 0x000000063d3d7220 */ /* 0x080fe20000400000 */
[----:B------:R-:W-:Y:S01]  /*40e0*/  ISETP.GT.AND P1, PT, R14, 0x19, PT ;  /* 0x000000190e00780c */ /* 0x000fe20003f24270 */
[----:B------:R-:W-:Y:S01]  /*40f0*/  IMAD.X R27, R45, 0x1, R31, P4 ;  /* 0x000000012d1b7824 */ /* 0x000fe200020e061f */
[C---:B------:R-:W-:Y:S01]  /*4100*/  ISETP.GT.AND P2, PT, R8.reuse, 0x8, P2 ;  /* 0x000000080800780c */ /* 0x040fe20001744270 */
[----:B------:R-:W-:Y:S01]  /*4110*/  IMAD.X R29, R39, 0x1, R33, P6 ;  /* 0x00000001271d7824 */ /* 0x000fe200030e0621 */
[C---:B------:R-:W-:Y:S01]  /*4120*/  ISETP.GT.AND P4, PT, R8.reuse, RZ, P1 ;  /* 0x000000ff0800720c */ /* 0x040fe20000f84270 */
[----:B------:R-:W-:Y:S01]  /*4130*/  FMUL R59, R59, R6 ;  /* 0x000000063b3b7220 */ /* 0x000fe20000400000 */
[----:B------:R1:W-:Y:S01]  /*4140*/  @P0 STG.E desc[UR16][R26.64], R83 ;  /* 0x000000531a000986 */ /* 0x0003e2000c101910 */
[----:B------:R-:W-:Y:S01]  /*4150*/  IADD3 R30, P0, R41, R34, RZ ;  /* 0x00000022291e7210 */ /* 0x000fe20007f1e0ff */
[----:B------:R-:W-:Y:S01]  /*4160*/  FMUL R57, R57, R6 ;  /* 0x0000000639397220 */ /* 0x000fe20000400000 */
[----:B------:R-:W-:Y:S01]  /*4170*/  ISETP.GT.AND P1, PT, R8, 0x8, P1 ;  /* 0x000000080800780c */ /* 0x000fe20000f24270 */
[----:B------:R-:W-:Y:S01]  /*4180*/  @P5 STG.E desc[UR16][R28.64], R81 ;  /* 0x000000511c005986 */ /* 0x000fe2000c101910 */
[----:B0-----:R-:W-:Y:S01]  /*4190*/  IADD3 R24, P5, R43, R32, RZ ;  /* 0x000000202b187210 */ /* 0x001fe20007fbe0ff */
[----:B------:R-:W-:Y:S01]  /*41a0*/  IMAD.X R31, R39, 0x1, R35, P0 ;  /* 0x00000001271f7824 */ /* 0x000fe200000e0623 */
[----:B------:R-:W-:Y:S01]  /*41b0*/  ISETP.GT.AND P0, PT, R14, 0x20, PT ;  /* 0x000000200e00780c */ /* 0x000fe20003f04270 */
[----:B------:R-:W-:Y:S01]  /*41c0*/  FMUL R37, R19, R6 ;  /* 0x0000000613257220 */ /* 0x000fe20000400000 */
[----:B------:R-:W-:Y:S01]  /*41d0*/  IADD3 R32, P6, R41, R28, RZ ;  /* 0x0000001c29207210 */ /* 0x000fe20007fde0ff */
[----:B------:R-:W-:Y:S01]  /*41e0*/  IMAD.X R25, R45, 0x1, R33, P5 ;  /* 0x000000012d197824 */ /* 0x000fe200028e0621 */
[----:B------:R-:W-:Y:S01]  /*41f0*/  @P4 STG.E desc[UR16][R30.64], R79 ;  /* 0x0000004f1e004986 */ /* 0x000fe2000c101910 */
[----:B-1----:R-:W-:Y:S01]  /*4200*/  IADD3 R26, P5, R43, R34, RZ ;  /* 0x000000222b1a7210 */ /* 0x002fe20007fbe0ff */
[-C--:B------:R-:W-:Y:S01]  /*4210*/  FMUL R15, R15, R6.reuse ;  /* 0x000000060f0f7220 */ /* 0x080fe20000400000 */
[----:B------:R-:W-:Y:S01]  /*4220*/  ISETP.GT.AND P4, PT, R8, RZ, P0 ;  /* 0x000000ff0800720c */ /* 0x000fe20000784270 */
[----:B------:R0:W-:Y:S01]  /*4230*/  @P2 STG.E desc[UR16][R24.64], R75 ;  /* 0x0000004b18002986 */ /* 0x0001e2000c101910 */
        /* <DEDUP_REMOVED lines=8> */
[-C--:B------:R-:W-:Y:S01]  /*42c0*/  FMUL R11, R11, R6.reuse ;  /* 0x000000060b0b7220 */ /* 0x080fe20000400000 */
[----:B------:R-:W-:Y:S01]  /*42d0*/  ISETP.GT.AND P2, PT, R8, 0x8, P2 ;  /* 0x000000080800780c */ /* 0x000fe20001744270 */
[----:B------:R-:W-:Y:S01]  /*42e0*/  FMUL R9, R9, R6 ;  /* 0x0000000609097220 */ /* 0x000fe20000400000 */
[----:B------:R-:W-:Y:S01]  /*42f0*/  @P4 STG.E desc[UR16][R32.64], R71 ;  /* 0x0000004720004986 */ /* 0x000fe2000c101910 */
[----:B0-----:R-:W-:Y:S01]  /*4300*/  IADD3 R24, P4, R43, R28, RZ ;  /* 0x0000001c2b187210 */ /* 0x001fe20007f9e0ff */
[----:B------:R-:W-:Y:S01]  /*4310*/  IMAD.X R35, R39, 0x1, R31, P1 ;  /* 0x0000000127237824 */ /* 0x000fe200008e061f */
[----:B------:R-:W-:-:S02]  /*4320*/  ISETP.GT.AND P1, PT, R14, 0x28, PT ;  /* 0x000000280e00780c */ /* 0x000fc40003f24270 */
[----:B------:R-:W-:Y:S01]  /*4330*/  IADD3 R28, P6, R41, R32, RZ ;  /* 0x00000020291c7210 */ /* 0x000fe20007fde0ff */
[----:B------:R-:W-:Y:S01]  /*4340*/  IMAD.X R25, R45, 0x1, R29, P4 ;  /* 0x000000012d197824 */ /* 0x000fe200020e061d */
[----:B------:R-:W-:Y:S01]  /*4350*/  @P5 STG.E desc[UR16][R34.64], R69 ;  /* 0x0000004522005986 */ /* 0x000fe2000c101910 */
[----:B-1----:R-:W-:Y:S02]  /*4360*/  IADD3 R26, P5, R43, R30, RZ ;  /* 0x0000001e2b1a7210 */ /* 0x002fe40007fbe0ff */
[----:B------:R-:W-:Y:S01]  /*4370*/  ISETP.GT.AND P4, PT, R8, RZ, P1 ;  /* 0x000000ff0800720c */ /* 0x000fe20000f84270 */
[----:B------:R0:W-:Y:S01]  /*4380*/  @P0 STG.E desc[UR16][R24.64], R67 ;  /* 0x0000004318000986 */ /* 0x0001e2000c101910 */
[----:B------:R-:W-:Y:S01]  /*4390*/  ISETP.GT.AND P0, PT, R14, 0x29, PT ;  /* 0x000000290e00780c */ /* 0x000fe20003f04270 */
[----:B------:R-:W-:Y:S01]  /*43a0*/  IMAD.X R27, R45, 0x1, R31, P5 ;  /* 0x000000012d1b7824 */ /* 0x000fe200028e061f */
[C---:B------:R-:W-:Y:S01]  /*43b0*/  ISETP.GT.AND P1, PT, R8.reuse, 0x8, P1 ;  /* 0x000000080800780c */ /* 0x040fe20000f24270 */
[----:B------:R-:W-:Y:S01]  /*43c0*/  IMAD.X R29, R39, 0x1, R33, P6 ;  /* 0x00000001271d7824 */ /* 0x000fe200030e0621 */
[----:B------:R-:W-:-:S02]  /*43d0*/  ISETP.GT.AND P5, PT, R8, RZ, P0 ;  /* 0x000000ff0800720c */ /* 0x000fc400007a4270 */
[----:B------:R1:W-:Y:S01]  /*43e0*/  @P2 STG.E desc[UR16][R26.64], R65 ;  /* 0x000000411a002986 */ /* 0x0003e2000c101910 */
[----:B------:R-:W-:Y:S02]  /*43f0*/  IADD3 R30, P2, R41, R34, RZ ;  /* 0x00000022291e7210 */ /* 0x000fe40007f5e0ff */
[----:B------:R-:W-:Y:S02]  /*4400*/  ISETP.GT.AND P0, PT, R8, 0x8, P0 ;  /* 0x000000080800780c */ /* 0x000fe40000704270 */
[----:B------:R-:W-:Y:S01]  /*4410*/  @P4 STG.E desc[UR16][R28.64], R63 ;  /* 0x0000003f1c004986 */ /* 0x000fe2000c101910 */
[----:B0-----:R-:W-:Y:S01]  /*4420*/  IADD3 R24, P4, R43, R32, RZ ;  /* 0x000000202b187210 */ /* 0x001fe20007f9e0ff */
[----:B------:R-:W-:Y:S01]  /*4430*/  IMAD.X R31, R39, 0x1, R35, P2 ;  /* 0x00000001271f7824 */ /* 0x000fe200010e0623 */
[----:B------:R-:W-:Y:S02]  /*4440*/  ISETP.GT.AND P2, PT, R14, 0x30, PT ;  /* 0x000000300e00780c */ /* 0x000fe40003f44270 */
[----:B------:R-:W-:Y:S01]  /*4450*/  IADD3 R22, P6, R41, R28, RZ ;  /* 0x0000001c29167210 */ /* 0x000fe20007fde0ff */
[----:B------:R-:W-:Y:S01]  /*4460*/  IMAD.X R25, R45, 0x1, R33, P4 ;  /* 0x000000012d197824 */ /* 0x000fe200020e0621 */
[----:B------:R-:W-:Y:S01]  /*4470*/  @P5 STG.E desc[UR16][R30.64], R61 ;  /* 0x0000003d1e005986 */ /* 0x000fe2000c101910 */
[----:B-1----:R-:W-:Y:S01]  /*4480*/  IADD3 R26, P5, R43, R34, RZ ;  /* 0x000000222b1a7210 */ /* 0x002fe20007fbe0ff */
[----:B------:R-:W-:Y:S01]  /*4490*/  FMUL R33, R23, R6 ;  /* 0x0000000617217220 */ /* 0x000fe20000400000 */
[----:B------:R-:W-:Y:S01]  /*44a0*/  ISETP.GT.AND P4, PT, R8, RZ, P2 ;  /* 0x000000ff0800720c */ /* 0x000fe20001784270 */
[----:B------:R0:W-:Y:S01]  /*44b0*/  @P1 STG.E desc[UR16][R24.64], R59 ;  /* 0x0000003b18001986 */ /* 0x0001e2000c101910 */
[----:B------:R-:W-:Y:S01]  /*44c0*/  ISETP.GT.AND P1, PT, R14, 0x31, PT ;  /* 0x000000310e00780c */ /* 0x000fe20003f24270 */
[----:B------:R-:W-:-:S02]  /*44d0*/  IMAD.X R27, R45, 0x1, R35, P5 ;  /* 0x000000012d1b7824 */ /* 0x000fc400028e0623 */
[----:B------:R-:W-:Y:S01]  /*44e0*/  FMUL R35, R21, R6 ;  /* 0x0000000615237220 */ /* 0x000fe20000400000 */
[----:B------:R-:W-:Y:S01]  /*44f0*/  IMAD.X R23, R39, 0x1, R29, P6 ;  /* 0x0000000127177824 */ /* 0x000fe200030e061d */
[C---:B------:R-:W-:Y:S02]  /*4500*/  ISETP.GT.AND P5, PT, R8.reuse, RZ, P1 ;  /* 0x000000ff0800720c */ /* 0x040fe40000fa4270 */
[----:B------:R-:W-:Y:S01]  /*4510*/  ISETP.GT.AND P6, PT, R8, 0x8, P2 ;  /* 0x000000080800780c */ /* 0x000fe200017c4270 */
[----:B------:R1:W-:Y:S01]  /*4520*/  @P0 STG.E desc[UR16][R26.64], R57 ;  /* 0x000000391a000986 */ /* 0x0003e2000c101910 */
[----:B------:R-:W-:Y:S02]  /*4530*/  IADD3 R20, P0, R41, R30, RZ ;  /* 0x0000001e29147210 */ /* 0x000fe40007f1e0ff */
[C---:B------:R-:W-:Y:S01]  /*4540*/  IADD3 R18, P2, R43.reuse, R28, RZ ;  /* 0x0000001c2b127210 */ /* 0x040fe20007f5e0ff */
[----:B------:R2:W-:Y:S01]  /*4550*/  @P4 STG.E desc[UR16][R22.64], R33 ;  /* 0x0000002116004986 */ /* 0x0005e2000c101910 */
[----:B0-----:R-:W-:Y:S01]  /*4560*/  IADD3 R24, P4, R43, R30, RZ ;  /* 0x0000001e2b187210 */ /* 0x001fe20007f9e0ff */
[----:B------:R-:W-:Y:S01]  /*4570*/  IMAD.X R21, R39, 0x1, R31, P0 ;  /* 0x0000000127157824 */ /* 0x000fe200000e061f */
[C---:B------:R-:W-:Y:S01]  /*4580*/  ISETP.GT.AND P0, PT, R14.reuse, 0x39, PT ;  /* 0x000000390e00780c */ /* 0x040fe20003f04270 */
[C---:B------:R-:W-:Y:S01]  /*4590*/  IMAD.X R19, R45.reuse, 0x1, R29, P2 ;  /* 0x000000012d137824 */ /* 0x040fe200010e061d */
[----:B------:R-:W-:Y:S01]  /*45a0*/  ISETP.GT.AND P2, PT, R14, 0x38, PT ;  /* 0x000000380e00780c */ /* 0x000fe20003f44270 */
[----:B------:R-:W-:Y:S01]  /*45b0*/  IMAD.X R25, R45, 0x1, R31, P4 ;  /* 0x000000012d197824 */ /* 0x000fe200020e061f */
[----:B------:R-:W-:Y:S01]  /*45c0*/  @P5 STG.E desc[UR16][R20.64], R35 ;  /* 0x0000002314005986 */ /* 0x000fe2000c101910 */
[----:B------:R-:W-:-:S02]  /*45d0*/  IADD3 R28, P5, R43, R22, RZ ;  /* 0x000000162b1c7210 */ /* 0x000fc40007fbe0ff */
[C---:B------:R-:W-:Y:S01]  /*45e0*/  ISETP.GT.AND P1, PT, R8.reuse, 0x8, P1 ;  /* 0x000000080800780c */ /* 0x040fe20000f24270 */
[----:B------:R0:W-:Y:S01]  /*45f0*/  @P6 STG.E desc[UR16][R18.64], R37 ;  /* 0x0000002512006986 */ /* 0x0001e2000c101910 */
[----:B-1----:R-:W-:Y:S01]  /*4600*/  IADD3 R26, P6, R41, R22, RZ ;  /* 0x00000016291a7210 */ /* 0x002fe20007fde0ff */
[--C-:B------:R-:W-:Y:S01]  /*4610*/  IMAD.X R29, R45, 0x1, R23.reuse, P5 ;  /* 0x000000012d1d7824 */ /* 0x100fe200028e0617 */
[-C--:B--2---:R-:W-:Y:S02]  /*4620*/  IADD3 R22, P4, R41, R20.reuse, RZ ;  /* 0x0000001429167210 */ /* 0x084fe40007f9e0ff */
[----:B------:R-:W-:Y:S01]  /*4630*/  IADD3 R16, P5, R43, R20, RZ ;  /* 0x000000142b107210 */ /* 0x000fe20007fbe0ff */
[C---:B------:R-:W-:Y:S01]  /*4640*/  IMAD.X R27, R39.reuse, 0x1, R23, P6 ;  /* 0x00000001271b7824 */ /* 0x040fe200030e0617 */
[C---:B------:R-:W-:Y:S01]  /*4650*/  ISETP.GT.AND P6, PT, R8.reuse, RZ, P2 ;  /* 0x000000ff0800720c */ /* 0x040fe200017c4270 */
[----:B------:R-:W-:Y:S01]  /*4660*/  IMAD.X R23, R39, 0x1, R21, P4 ;  /* 0x0000000127177824 */ /* 0x000fe200020e0615 */
[----:B------:R-:W-:-:S02]  /*4670*/  ISETP.GT.AND P4, PT, R8, RZ, P0 ;  /* 0x000000ff0800720c */ /* 0x000fc40000784270 */
[C---:B------:R-:W-:Y:S01]  /*4680*/  ISETP.GT.AND P2, PT, R8.reuse, 0x8, P2 ;  /* 0x000000080800780c */ /* 0x040fe20001744270 */
[----:B0-----:R-:W-:Y:S01]  /*4690*/  FMUL R19, R17, R6 ;  /* 0x0000000611137220 */ /* 0x001fe20000400000 */
[----:B------:R-:W-:Y:S01]  /*46a0*/  ISETP.GT.AND P0, PT, R8, 0x8, P0 ;  /* 0x000000080800780c */ /* 0x000fe20000704270 */
[----:B------:R-:W-:-:S03]  /*46b0*/  IMAD.X R17, R45, 0x1, R21, P5 ;  /* 0x000000012d117824 */ /* 0x000fc600028e0615 */
[----:B------:R0:W-:Y:S04]  /*46c0*/  @P1 STG.E desc[UR16][R24.64], R19 ;  /* 0x0000001318001986 */ /* 0x0001e8000c101910 */
[----:B------:R0:W-:Y:S04]  /*46d0*/  @P6 STG.E desc[UR16][R26.64], R15 ;  /* 0x0000000f1a006986 */ /* 0x0001e8000c101910 */
[----:B------:R0:W-:Y:S04]  /*46e0*/  @P4 STG.E desc[UR16][R22.64], R13 ;  /* 0x0000000d16004986 */ /* 0x0001e8000c101910 */
[----:B------:R0:W-:Y:S04]  /*46f0*/  @P2 STG.E desc[UR16][R28.64], R11 ;  /* 0x0000000b1c002986 */ /* 0x0001e8000c101910 */
[----:B------:R0:W-:Y:S02]  /*4700*/  @P0 STG.E desc[UR16][R16.64], R9 ;  /* 0x0000000910000986 */ /* 0x0001e4000c101910 */
.L_x_84:
[----:B------:R-:W-:Y:S05]  /*4710*/  BSYNC B0 ;  /* 0x0000000000007941 */ /* 0x000fea0003800000 */
.L_x_24:
[----:B------:R-:W-:Y:S01]  /*4720*/  ULDC UR6, c[0x0][0xc] ;  /* 0x0000030000067ab9 */ /* 0x000fe20000000800 */
[----:B------:R-:W-:Y:S01]  /*4730*/  ULDC UR7, c[0x0][0x10] ;  /* 0x0000040000077ab9 */ /* 0x000fe20000000800 */
[----:B0-----:R-:W0:Y:S01]  /*4740*/  LDC R11, c[0x0][0x14] ;  /* 0x00000500ff0b7b82 */ /* 0x001e220000000800 */
[----:B------:R-:W-:Y:S01]  /*4750*/  UIMAD.WIDE.U32 UR6, UR6, UR7, URZ ;  /* 0x00000007060672a5 */ /* 0x000fe2000f8e003f */
[----:B------:R-:W-:Y:S02]  /*4760*/  IMAD.MOV.U32 R8, RZ, RZ, R0 ;  /* 0x000000ffff087224 */ /* 0x000fe400078e0000 */
[----:B------:R-:W-:Y:S02]  /*4770*/  IMAD.MOV.U32 R9, RZ, RZ, R5 ;  /* 0x000000ffff097224 */ /* 0x000fe400078e0005 */
[----:B------:R-:W-:Y:S02]  /*4780*/  IMAD.MOV.U32 R16, RZ, RZ, -0x1 ;  /* 0xffffffffff107424 */ /* 0x000fe400078e00ff */
[----:B------:R-:W-:-:S02]  /*4790*/  IMAD.MOV.U32 R12, RZ, RZ, -0x1 ;  /* 0xffffffffff0c7424 */ /* 0x000fc400078e00ff */
[----:B0-----:R-:W-:-:S04]  /*47a0*/  IMAD.WIDE.U32 R8, R11, UR6, R8 ;  /* 0x000000060b087c25 */ /* 0x001fc8000f8e0008 */
[----:B------:R-:W-:Y:S01]  /*47b0*/  IMAD R5, R11, UR7, RZ ;  /* 0x000000070b057c24 */ /* 0x000fe2000f8e02ff */
[----:B------:R-:W-:Y:S01]  /*47c0*/  ULDC.64 UR6, c[0x0][0x750] ;  /* 0x0001d40000067ab9 */ /* 0x000fe20000000a00 */
[----:B------:R-:W-:Y:S01]  /*47d0*/  IMAD.MOV.U32 R0, RZ, RZ, R8 ;  /* 0x000000ffff007224 */ /* 0x000fe200078e0008 */
[----:B------:R-:W-:Y:S01]  /*47e0*/  ISETP.GE.U32.AND P0, PT, R8, UR6, PT ;  /* 0x0000000608007c0c */ /* 0x000fe2000bf06070 */
[----:B------:R-:W-:Y:S01]  /*47f0*/  IMAD.IADD R5, R9, 0x1, R5 ;  /* 0x0000000109057824 */ /* 0x000fe200078e0205 */
[----:B------:R-:W-:-:S04]  /*4800*/  PRMT R9, RZ, 0x7610, R9 ;  /* 0x00007610ff097816 */ /* 0x000fc80000000009 */
[----:B------:R-:W-:-:S13]  /*4810*/  ISETP.GE.U32.AND.EX P0, PT, R5, UR7, PT, P0 ;  /* 0x0000000705007c0c */ /* 0x000fda000bf06100 */
[----:B------:R-:W-:Y:S05]  /*4820*/  @P0 BRA `(.L_x_85) ;  /* 0x0000000400680947 */ /* 0x000fea0003800000 */
[----:B------:R-:W0:Y:S01]  /*4830*/  S2R R20, SR_CTAID.X ;  /* 0x0000000000147919 */ /* 0x000e220000002500 */
[----:B------:R-:W1:Y:S01]  /*4840*/  LDC.64 R14, c[0x0][0x728] ;  /* 0x0001ca00ff0e7b82 */ /* 0x000e620000000a00 */
[----:B------:R-:W-:Y:S01]  /*4850*/  ULDC UR6, c[0x0][0x150] ;  /* 0x0000540000067ab9 */ /* 0x000fe20000000800 */
[----:B------:R-:W-:Y:S01]  /*4860*/  IMAD.MOV.U32 R12, RZ, RZ, R0 ;  /* 0x000000ffff0c7224 */ /* 0x000fe200078e0000 */
[----:B--2---:R-:W2:Y:S01]  /*4870*/  S2R R22, SR_CTAID.Y ;  /* 0x0000000000167919 */ /* 0x004ea20000002600 */
[----:B------:R-:W-:-:S04]  /*4880*/  IMAD.MOV.U32 R13, RZ, RZ, R5 ;  /* 0x000000ffff0d7224 */ /* 0x000fc800078e0005 */
[----:B------:R-:W2:Y:S08]  /*4890*/  LDC R23, c[0x0][0x144] ;  /* 0x00005100ff177b82 */ /* 0x000eb00000000800 */
[----:B------:R-:W2:Y:S08]  /*48a0*/  LDC R16, c[0x0][0x730] ;  /* 0x0001cc00ff107b82 */ /* 0x000eb00000000800 */
[----:B------:R-:W2:Y:S01]  /*48b0*/  LDC.64 R18, c[0x0][0x720] ;  /* 0x0001c800ff127b82 */ /* 0x000ea20000000a00 */
[----:B-1----:R-:W-:-:S04]  /*48c0*/  ISETP.NE.U32.AND P0, PT, R14, RZ, PT ;  /* 0x000000ff0e00720c */ /* 0x002fc80003f05070 */
[----:B------:R-:W-:Y:S02]  /*48d0*/  ISETP.NE.AND.EX P0, PT, R15, RZ, PT, P0 ;  /* 0x000000ff0f00720c */ /* 0x000fe40003f05300 */
[----:B0-----:R-:W-:-:S05]  /*48e0*/  I2FP.F32.U32 R8, R20 ;  /* 0x0000001400087245 */ /* 0x001fca0000201000 */
[----:B------:R-:W-:-:S04]  /*48f0*/  FMUL R8, R8, UR6 ;  /* 0x0000000608087c20 */ /* 0x000fc80008400000 */
[----:B------:R0:W1:Y:S02]  /*4900*/  F2I.U32.TRUNC.NTZ R21, R8 ;  /* 0x0000000800157305 */ /* 0x000064000020f000 */
[----:B------:R-:W-:Y:S05]  /*4910*/  @!P0 BRA `(.L_x_86) ;  /* 0x0000000000288947 */ /* 0x000fea0003800000 */
[----:B------:R-:W3:Y:S02]  /*4920*/  LDC R9, c[0x0][0x734] ;  /* 0x0001cd00ff097b82 */ /* 0x000ee40000000800 */
[----:B---3--:R-:W-:-:S05]  /*4930*/  IADD3 R13, P0, R0, R9, RZ ;  /* 0x00000009000d7210 */ /* 0x008fca0007f1e0ff */
[----:B------:R-:W-:-:S04]  /*4940*/  IMAD.X R17, RZ, RZ, R5, P0 ;  /* 0x000000ffff117224 */ /* 0x000fc800000e0605 */
[----:B0-----:R-:W-:-:S04]  /*4950*/  IMAD.WIDE.U32 R8, R17, R14, RZ ;  /* 0x0000000e11087225 */ /* 0x001fc800078e00ff */
[----:B------:R-:W-:-:S04]  /*4960*/  IMAD.WIDE.U32 R10, P0, R13, R15, R8 ;  /* 0x0000000f0d0a7225 */ /* 0x000fc80007800008 */
[----:B------:R-:W-:-:S04]  /*4970*/  IMAD.WIDE.U32 R8, R13, R14, RZ ;  /* 0x0000000e0d087225 */ /* 0x000fc800078e00ff */
[----:B------:R-:W-:Y:S01]  /*4980*/  IMAD.X R13, RZ, RZ, RZ, P0 ;  /* 0x000000ffff0d7224 */ /* 0x000fe200000e06ff */
[----:B------:R-:W-:Y:S01]  /*4990*/  IADD3 RZ, P0, R9, R10, RZ ;  /* 0x0000000a09ff7210 */ /* 0x000fe20007f1e0ff */
[----:B------:R-:W-:-:S04]  /*49a0*/  IMAD.MOV.U32 R12, RZ, RZ, R11 ;  /* 0x000000ffff0c7224 */ /* 0x000fc800078e000b */
[----:B------:R-:W-:-:S08]  /*49b0*/  IMAD.WIDE.U32.X R12, R17, R15, R12, P0 ;  /* 0x0000000f110c7225 */ /* 0x000fd000000e040c */
.L_x_86:
[-CC-:B--2---:R-:W-:Y:S01]  /*49c0*/  SHF.R.U64 R17, R12, R16.reuse, R13.reuse ;  /* 0x000000100c117219 */ /* 0x184fe2000000120d */
[----:B------:R-:W2:Y:S01]  /*49d0*/  LDC.64 R28, c[0x0][0x740] ;  /* 0x0001d000ff1c7b82 */ /* 0x000ea20000000a00 */
[----:B0-----:R-:W-:Y:S01]  /*49e0*/  SHF.R.U32.HI R8, RZ, R16, R13 ;  /* 0x00000010ff087219 */ /* 0x001fe2000001160d */
[----:B-1----:R-:W-:Y:S01]  /*49f0*/  IMAD.MOV R21, RZ, RZ, -R21 ;  /* 0x000000ffff157224 */ /* 0x002fe200078e0a15 */
[----:B------:R-:W-:Y:S01]  /*4a00*/  IADD3 R11, P0, RZ, -R17, RZ ;  /* 0x80000011ff0b7210 */ /* 0x000fe20007f1e0ff */
[----:B------:R-:W-:Y:S01]  /*4a10*/  ULDC UR6, c[0x0][0x154] ;  /* 0x0000550000067ab9 */ /* 0x000fe20000000800 */
[----:B------:R-:W-:Y:S02]  /*4a20*/  IMAD.MOV.U32 R13, RZ, RZ, 0x1 ;  /* 0x00000001ff0d7424 */ /* 0x000fe400078e00ff */
[----:B------:R-:W-:Y:S01]  /*4a30*/  IMAD R23, R23, R21, R20 ;  /* 0x0000001517177224 */ /* 0x000fe200078e0214 */
[----:B------:R-:W0:Y:S01]  /*4a40*/  LDC R12, c[0x0][0x718] ;  /* 0x0001c600ff0c7b82 */ /* 0x000e220000000800 */
[----:B------:R-:W-:-:S02]  /*4a50*/  IMAD.X R9, RZ, RZ, ~R8, P0 ;  /* 0x000000ffff097224 */ /* 0x000fc400000e0e08 */
[----:B------:R-:W-:Y:S02]  /*4a60*/  IMAD.MOV.U32 R8, RZ, RZ, R0 ;  /* 0x000000ffff087224 */ /* 0x000fe400078e0000 */
[-C--:B------:R-:W-:Y:S02]  /*4a70*/  IMAD R10, R9, R18.reuse, RZ ;  /* 0x00000012090a7224 */ /* 0x080fe400078e02ff */
[----:B------:R-:W-:Y:S01]  /*4a80*/  IMAD.MOV.U32 R9, RZ, RZ, R5 ;  /* 0x000000ffff097224 */ /* 0x000fe200078e0005 */
[----:B------:R-:W1:Y:S01]  /*4a90*/  LDC R24, c[0x0][0x708] ;  /* 0x0001c200ff187b82 */ /* 0x000e620000000800 */
[----:B------:R-:W-:-:S04]  /*4aa0*/  IMAD.WIDE.U32 R8, R11, R18, R8 ;  /* 0x000000120b087225 */ /* 0x000fc800078e0008 */
[----:B------:R-:W-:-:S03]  /*4ab0*/  IMAD R11, R11, R19, R10 ;  /* 0x000000130b0b7224 */ /* 0x000fc600078e020a */
[----:B------:R-:W3:Y:S01]  /*4ac0*/  LDC R26, c[0x0][0x758] ;  /* 0x0001d600ff1a7b82 */ /* 0x000ee20000000800 */
[----:B------:R-:W-:Y:S01]  /*4ad0*/  I2FP.F32.U32 R10, R22 ;  /* 0x00000016000a7245 */ /* 0x000fe20000201000 */
[----:B------:R-:W-:Y:S01]  /*4ae0*/  IMAD.IADD R9, R9, 0x1, R11 ;  /* 0x0000000109097824 */ /* 0x000fe200078e020b */
[----:B--2---:R-:W-:Y:S01]  /*4af0*/  ISETP.NE.U32.AND P0, PT, R28, RZ, PT ;  /* 0x000000ff1c00720c */ /* 0x004fe20003f05070 */
[----:B------:R-:W-:Y:S02]  /*4b00*/  IMAD.MOV.U32 R11, RZ, RZ, -0x1 ;  /* 0xffffffffff0b7424 */ /* 0x000fe400078e00ff */
[----:B------:R-:W-:Y:S02]  /*4b10*/  FMUL R10, R10, UR6 ;  /* 0x000000060a0a7c20 */ /* 0x000fe40008400000 */
[----:B------:R-:W2:Y:S01]  /*4b20*/  LDC R21, c[0x0][0x148] ;  /* 0x00005200ff157b82 */ /* 0x000ea20000000800 */
[----:B0-----:R-:W-:Y:S01]  /*4b30*/  SHF.R.U64 R16, R8, R12, R9 ;  /* 0x0000000c08107219 */ /* 0x001fe20000001209 */
[----:B------:R0:W0:Y:S01]  /*4b40*/  F2I.U32.TRUNC.NTZ R19, R10 ;  /* 0x0000000a00137305 */ /* 0x000022000020f000 */
[----:B------:R-:W-:-:S02]  /*4b50*/  ISETP.NE.AND.EX P0, PT, R29, RZ, PT, P0 ;  /* 0x000000ff1d00720c */ /* 0x000fc40003f05300 */
[----:B------:R-:W-:-:S03]  /*4b60*/  SHF.R.U32.HI R9, RZ, R12, R9 ;  /* 0x0000000cff097219 */ /* 0x000fc60000011609 */
[----:B------:R-:W0:Y:S01]  /*4b70*/  LDC R20, c[0x0][0x700] ;  /* 0x0001c000ff147b82 */ /* 0x000e220000000800 */
[-CC-:B-1----:R-:W-:Y:S02]  /*4b80*/  SHF.R.U64 R14, R16, R24.reuse, R9.reuse ;  /* 0x00000018100e7219 */ /* 0x182fe40000001209 */
[----:B------:R-:W-:-:S05]  /*4b90*/  SHF.R.U32.HI R9, RZ, R24, R9 ;  /* 0x00000018ff097219 */ /* 0x000fca0000011609 */
[----:B------:R-:W1:Y:S01]  /*4ba0*/  LDC R27, c[0x0][0x748] ;  /* 0x0001d200ff1b7b82 */ /* 0x000e620000000800 */
[-CC-:B---3--:R-:W-:Y:S02]  /*4bb0*/  SHF.R.U64 R18, R14, R26.reuse, R9.reuse ;  /* 0x0000001a0e127219 */ /* 0x188fe40000001209 */
[-C--:B------:R-:W-:Y:S02]  /*4bc0*/  SHF.L.U32 R11, R11, R26.reuse, RZ ;  /* 0x0000001a0b0b7219 */ /* 0x080fe400000006ff */
[-C--:B------:R-:W-:Y:S01]  /*4bd0*/  SHF.R.U32.HI R9, RZ, R26.reuse, R9 ;  /* 0x0000001aff097219 */ /* 0x080fe20000011609 */
[----:B------:R-:W-:Y:S01]  /*4be0*/  IMAD.MOV.U32 R8, RZ, RZ, R18 ;  /* 0x000000ffff087224 */ /* 0x000fe200078e0012 */
[----:B------:R-:W-:Y:S01]  /*4bf0*/  SHF.L.U32 R26, R13, R26, RZ ;  /* 0x0000001a0d1a7219 */ /* 0x000fe200000006ff */
[----:B-----5:R-:W3:Y:S01]  /*4c00*/  LDC R30, c[0x0][0x738] ;  /* 0x0001ce00ff1e7b82 */ /* 0x020ee20000000800 */
[----:B------:R-:W-:-:S07]  /*4c10*/  LOP3.LUT R25, RZ, R11, RZ, 0x33, !PT ;  /* 0x0000000bff197212 */ /* 0x000fce00078e33ff */
[----:B------:R-:W0:Y:S01]  /*4c20*/  LDC R31, c[0x0][0x710] ;  /* 0x0001c400ff1f7b82 */ /* 0x000e220000000800 */
[----:B------:R-:W-:Y:S05]  /*4c30*/  @!P0 BRA `(.L_x_87) ;  /* 0x0000000000288947 */ /* 0x000fea0003800000 */
[----:B------:R-:W5:Y:S02]  /*4c40*/  LDC R13, c[0x0][0x74c] ;  /* 0x0001d300ff0d7b82 */ /* 0x000f640000000800 */
[----:B-----5:R-:W-:-:S05]  /*4c50*/  IADD3 R13, P0, R18, R13, RZ ;  /* 0x0000000d120d7210 */ /* 0x020fca0007f1e0ff */
[----:B------:R-:W-:-:S04]  /*4c60*/  IMAD.X R15, RZ, RZ, R9, P0 ;  /* 0x000000ffff0f7224 */ /* 0x000fc800000e0609 */
[----:B------:R-:W-:-:S04]  /*4c70*/  IMAD.WIDE.U32 R8, R15, R28, RZ ;  /* 0x0000001c0f087225 */ /* 0x000fc800078e00ff */
[----:B0-----:R-:W-:-:S04]  /*4c80*/  IMAD.WIDE.U32 R10, P0, R13, R29, R8 ;  /* 0x0000001d0d0a7225 */ /* 0x001fc80007800008 */
[----:B------:R-:W-:-:S04]  /*4c90*/  IMAD.WIDE.U32 R8, R13, R28, RZ ;  /* 0x0000001c0d087225 */ /* 0x000fc800078e00ff */
[----:B------:R-:W-:Y:S01]  /*4ca0*/  IMAD.X R13, RZ, RZ, RZ, P0 ;  /* 0x000000ffff0d7224 */ /* 0x000fe200000e06ff */
[----:B------:R-:W-:Y:S01]  /*4cb0*/  IADD3 RZ, P0, R9, R10, RZ ;  /* 0x0000000a09ff7210 */ /* 0x000fe20007f1e0ff */
[----:B------:R-:W-:-:S04]  /*4cc0*/  IMAD.MOV.U32 R12, RZ, RZ, R11 ;  /* 0x000000ffff0c7224 */ /* 0x000fc800078e000b */
[----:B------:R-:W-:-:S08]  /*4cd0*/  IMAD.WIDE.U32.X R8, R15, R29, R12, P0 ;  /* 0x0000001d0f087225 */ /* 0x000fd000000e040c */
.L_x_87:
[----:B-1----:R-:W-:Y:S01]  /*4ce0*/  SHF.R.U64 R8, R8, R27, R9 ;  /* 0x0000001b08087219 */ /* 0x002fe20000001209 */
[----:B0-----:R-:W-:Y:S01]  /*4cf0*/  VIADD R13, R20, 0xffffffff ;  /* 0xffffffff140d7836 */ /* 0x001fe20000000000 */
[----:B------:R-:W-:Y:S01]  /*4d00*/  LOP3.LUT R11, R14, R25, RZ, 0xc0, !PT ;  /* 0x000000190e0b7212 */ /* 0x000fe200078ec0ff */
[----:B------:R-:W-:Y:S02]  /*4d10*/  IMAD.MOV R19, RZ, RZ, -R19 ;  /* 0x000000ffff137224 */ /* 0x000fe400078e0a13 */
[----:B------:R-:W-:Y:S02]  /*4d20*/  IMAD.MOV R9, RZ, RZ, -R8 ;  /* 0x000000ffff097224 */ /* 0x000fe400078e0a08 */
[----:B------:R-:W-:Y:S01]  /*4d30*/  IMAD R10, R26, R8, R11 ;  /* 0x000000081a0a7224 */ /* 0x000fe200078e020b */
[----:B------:R-:W-:Y:S01]  /*4d40*/  LOP3.LUT R11, R16, R13, RZ, 0xc0, !PT ;  /* 0x0000000d100b7212 */ /* 0x000fe200078ec0ff */
[----:B--2---:R-:W-:Y:S02]  /*4d50*/  @P3 IMAD R23, R21, R19, R22 ;  /* 0x0000001315173224 */ /* 0x004fe400078e0216 */
[----:B---3--:R-:W-:-:S02]  /*4d60*/  IMAD R8, R9, R30, R18 ;  /* 0x0000001e09087224 */ /* 0x008fc400078e0212 */
[----:B------:R-:W-:Y:S02]  /*4d70*/  IMAD R10, R10, R31, R23 ;  /* 0x0000001f0a0a7224 */ /* 0x000fe400078e0217 */
[----:B------:R-:W-:Y:S02]  /*4d80*/  IMAD R11, R8, R20, R11 ;  /* 0x00000014080b7224 */ /* 0x000fe400078e020b */
[----:B------:R-:W-:Y:S02]  /*4d90*/  IMAD.MOV.U32 R9, RZ, RZ, 0x1 ;  /* 0x00000001ff097424 */ /* 0x000fe400078e00ff */
[----:B------:R-:W-:Y:S01]  /*4da0*/  IMAD.MOV.U32 R12, RZ, RZ, R17 ;  /* 0x000000ffff0c7224 */ /* 0x000fe200078e0011 */
[----:B------:R-:W-:Y:S02]  /*4db0*/  SEL R16, R11, R10, !P3 ;  /* 0x0000000a0b107207 */ /* 0x000fe40005800000 */
[----:B------:R-:W-:-:S07]  /*4dc0*/  SEL R10, R10, R11, !P3 ;  /* 0x0000000b0a0a7207 */ /* 0x000fce0005800000 */
.L_x_85:
[----:B------:R-:W-:Y:S01]  /*4dd0*/  LOP3.LUT P0, RZ, R9, 0xff, RZ, 0xc0, !PT ;  /* 0x000000ff09ff7812 */ /* 0x000fe2000780c0ff */
[----:B------:R-:W-:-:S12]  /*4de0*/  IMAD.MOV.U32 R11, RZ, RZ, R10 ;  /* 0x000000ffff0b7224 */ /* 0x000fd800078e000a */
[----:B------:R-:W-:Y:S05]  /*4df0*/  @P0 BRA `(.L_x_88) ;  /* 0xffffffc000a80947 */ /* 0x000fea000383ffff */
[----:B------:R-:W-:Y:S05]  /*4e00*/  EXIT ;  /* 0x000000000000794d */ /* 0x000fea0003800000 */
.L_x_4:
[----:B0-----:R-:W-:Y:S01]  /*4e10*/  ULDC.64 UR4, c[0x0][0x750] ;  /* 0x0001d40000047ab9 */ /* 0x001fe20000000a00 */
        /* <DEDUP_REMOVED lines=25> */
.L_x_90:
[-CC-:B------:R-:W-:Y:S01]  /*4fb0*/  SHF.R.U64 R16, R14, R18.reuse, R15.reuse ;  /* 0x000000120e107219 */ /* 0x180fe2000000120f */
[----:B------:R-:W0:Y:S01]  /*4fc0*/  LDC R22, c[0x0][0x718] ;  /* 0x0001c600ff167b82 */ /* 0x000e220000000800 */
[----:B------:R-:W-:Y:S01]  /*4fd0*/  SHF.R.U32.HI R3, RZ, R18, R15 ;  /* 0x00000012ff037219 */ /* 0x000fe2000001160f */
[----:B------:R-:W-:Y:S01]  /*4fe0*/  IMAD.MOV.U32 R10, RZ, RZ, R0 ;  /* 0x000000ffff0a7224 */ /* 0x000fe200078e0000 */
[----:B------:R-:W-:Y:S01]  /*4ff0*/  IADD3 R9, P0, RZ, -R16, RZ ;  /* 0x80000010ff097210 */ /* 0x000fe20007f1e0ff */
[----:B------:R-:W-:Y:S01]  /*5000*/  IMAD.MOV.U32 R11, RZ, RZ, R5 ;  /* 0x000000ffff0b7224 */ /* 0x000fe200078e0005 */
[----:B------:R-:W-:Y:S01]  /*5010*/  I2FP.F32.U32 R12, R8 ;  /* 0x00000008000c7245 */ /* 0x000fe20000201000 */
[----:B------:R-:W-:Y:S02]  /*5020*/  ULDC UR4, c[0x0][0x150] ;  /* 0x0000540000047ab9 */ /* 0x000fe40000000800 */
        /* <DEDUP_REMOVED lines=11> */
[----:B------:R-:W-:-:S03]  /*50e0*/  IMAD.MOV.U32 R11, RZ, RZ, 0x1 ;  /* 0x00000001ff0b7424 */ /* 0x000fc600078e00ff */
[-C--:B0-----:R-:W-:Y:S02]  /*50f0*/  SHF.R.U64 R14, R10, R22.reuse, R3 ;  /* 0x000000160a0e7219 */ /* 0x081fe40000001203 */
[----:B------:R-:W-:Y:S02]  /*5100*/  I2FP.F32.U32 R10, R7 ;  /* 0x00000007000a7245 */ /* 0x000fe40000201000 */
[----:B------:R-:W0:Y:S01]  /*5110*/  LDC R12, c[0x0][0x758] ;  /* 0x0001d600ff0c7b82 */ /* 0x000e220000000800 */
[----:B-1----:R-:W-:Y:S01]  /*5120*/  ISETP.NE.U32.AND P0, PT, R26, RZ, PT ;  /* 0x000000ff1a00720c */ /* 0x002fe20003f05070 */
[----:B---3--:R-:W-:Y:S02]  /*5130*/  IMAD.MOV R9, RZ, RZ, -R13 ;  /* 0x000000ffff097224 */ /* 0x008fe400078e0a0d */
[----:B------:R-:W-:Y:S01]  /*5140*/  FMUL R10, R10, UR4 ;  /* 0x000000040a0a7c20 */ /* 0x000fe20008400000 */
[----:B------:R-:W-:Y:S02]  /*5150*/  SHF.R.U32.HI R3, RZ, R22, R3 ;  /* 0x00000016ff037219 */ /* 0x000fe40000011603 */
[----:B------:R-:W-:Y:S01]  /*5160*/  ISETP.NE.AND.EX P0, PT, R27, RZ, PT, P0 ;  /* 0x000000ff1b00720c */ /* 0x000fe20003f05300 */
[----:B------:R1:W3:Y:S01]  /*5170*/  F2I.U32.TRUNC.NTZ R17, R10 ;  /* 0x0000000a00117305 */ /* 0x0002e2000020f000 */
[----:B------:R-:W1:Y:S01]  /*5180*/  LDC R24, c[0x0][0x148] ;  /* 0x00005200ff187b82 */ /* 0x000e620000000800 */
[----:B--2---:R-:W-:-:S02]  /*5190*/  IMAD R21, R15, R9, R8 ;  /* 0x000000090f157224 */ /* 0x004fc400078e0208 */
[----:B------:R-:W-:-:S05]  /*51a0*/  IMAD.MOV.U32 R9, RZ, RZ, -0x1 ;  /* 0xffffffffff097424 */ /* 0x000fca00078e00ff */
[----:B------:R-:W2:Y:S01]  /*51b0*/  LDC R19, c[0x0][0x700] ;  /* 0x0001c000ff137b82 */ /* 0x000ea20000000800 */
[-CC-:B----4-:R-:W-:Y:S02]  /*51c0*/  SHF.R.U64 R18, R14, R20.reuse, R3.reuse ;  /* 0x000000140e127219 */ /* 0x190fe40000001203 */
[----:B------:R-:W-:-:S05]  /*51d0*/  SHF.R.U32.HI R3, RZ, R20, R3 ;  /* 0x00000014ff037219 */ /* 0x000fca0000011603 */
[----:B------:R-:W4:Y:S01]  /*51e0*/  LDC R23, c[0x0][0x748] ;  /* 0x0001d200ff177b82 */ /* 0x000f220000000800 */
[-C--:B0-----:R-:W-:Y:S02]  /*51f0*/  SHF.L.U32 R8, R9, R12.reuse, RZ ;  /* 0x0000000c09087219 */ /* 0x081fe400000006ff */
[--C-:B------:R-:W-:Y:S02]  /*5200*/  SHF.R.U64 R20, R18, R12, R3.reuse ;  /* 0x0000000c12147219 */ /* 0x100fe40000001203 */
[----:B------:R-:W-:Y:S02]  /*5210*/  LOP3.LUT R29, RZ, R8, RZ, 0x33, !PT ;  /* 0x00000008ff1d7212 */ /* 0x000fe400078e33ff */
[-C--:B------:R-:W-:Y:S01]  /*5220*/  SHF.R.U32.HI R9, RZ, R12.reuse, R3 ;  /* 0x0000000cff097219 */ /* 0x080fe20000011603 */
[----:B------:R-:W0:Y:S01]  /*5230*/  LDC R25, c[0x0][0x738] ;  /* 0x0001ce00ff197b82 */ /* 0x000e220000000800 */
[----:B------:R-:W-:Y:S01]  /*5240*/  SHF.L.U32 R22, R11, R12, RZ ;  /* 0x0000000c0b167219 */ /* 0x000fe200000006ff */
[----:B------:R-:W-:-:S06]  /*5250*/  IMAD.MOV.U32 R8, RZ, RZ, R20 ;  /* 0x000000ffff087224 */ /* 0x000fcc00078e0014 */
[----:B------:R-:W0:Y:S01]  /*5260*/  LDC R28, c[0x0][0x710] ;  /* 0x0001c400ff1c7b82 */ /* 0x000e220000000800 */
[----:B-1-3--:R-:W-:Y:S05]  /*5270*/  @!P0 BRA `(.L_x_91) ;  /* 0x0000000000288947 */ /* 0x00afea0003800000 */
[----:B------:R-:W1:Y:S02]  /*5280*/  LDC R3, c[0x0][0x74c] ;  /* 0x0001d300ff037b82 */ /* 0x000e640000000800 */
[----:B-1----:R-:W-:-:S05]  /*5290*/  IADD3 R3, P0, R20, R3, RZ ;  /* 0x0000000314037210 */ /* 0x002fca0007f1e0ff */
        /* <DEDUP_REMOVED lines=8> */
.L_x_91:
[----:B----4-:R-:W-:Y:S01]  /*5320*/  SHF.R.U64 R8, R8, R23, R9 ;  /* 0x0000001708087219 */ /* 0x010fe20000001209 */
[----:B--2---:R-:W-:Y:S01]  /*5330*/  VIADD R11, R19, 0xffffffff ;  /* 0xffffffff130b7836 */ /* 0x004fe20000000000 */
[----:B------:R-:W-:Y:S01]  /*5340*/  LOP3.LUT R3, R18, R29, RZ, 0xc0, !PT ;  /* 0x0000001d12037212 */ /* 0x000fe200078ec0ff */
[----:B------:R-:W-:Y:S02]  /*5350*/  IMAD.MOV R17, RZ, RZ, -R17 ;  /* 0x000000ffff117224 */ /* 0x000fe400078e0a11 */
[----:B------:R-:W-:Y:S01]  /*5360*/  IMAD.MOV R9, RZ, RZ, -R8 ;  /* 0x000000ffff097224 */ /* 0x000fe200078e0a08 */
[----:B------:R-:W-:Y:S01]  /*5370*/  LOP3.LUT R10, R14, R11, RZ, 0xc0, !PT ;  /* 0x0000000b0e0a7212 */ /* 0x000fe200078ec0ff */
[----:B------:R-:W-:Y:S02]  /*5380*/  IMAD R8, R22, R8, R3 ;  /* 0x0000000816087224 */ /* 0x000fe400078e0203 */
[----:B------:R-:W-:Y:S02]  /*5390*/  @P3 IMAD R21, R24, R17, R7 ;  /* 0x0000001118153224 */ /* 0x000fe400078e0207 */
[----:B0-----:R-:W-:-:S02]  /*53a0*/  IMAD R3, R9, R25, R20 ;  /* 0x0000001909037224 */ /* 0x001fc400078e0214 */
[----:B------:R-:W-:Y:S02]  /*53b0*/  IMAD R14, R8, R28, R21 ;  /* 0x0000001c080e7224 */ /* 0x000fe400078e0215 */
[----:B------:R-:W-:Y:S02]  /*53c0*/  IMAD R3, R3, R19, R10 ;  /* 0x0000001303037224 */ /* 0x000fe400078e020a */
[----:B------:R-:W-:-:S03]  /*53d0*/  IMAD.MOV.U32 R7, RZ, RZ, 0x1 ;  /* 0x00000001ff077424 */ /* 0x000fc600078e00ff */
[----:B------:R-:W-:Y:S02]  /*53e0*/  SEL R17, R3, R14, !P3 ;  /* 0x0000000e03117207 */ /* 0x000fe40005800000 */
[----:B------:R-:W-:Y:S01]  /*53f0*/  SEL R14, R14, R3, !P3 ;  /* 0x000000030e0e7207 */ /* 0x000fe20005800000 */
[----:B------:R-:W-:Y:S01]  /*5400*/  IMAD.MOV.U32 R3, RZ, RZ, R16 ;  /* 0x000000ffff037224 */ /* 0x000fe200078e0010 */
[----:B------:R-:W-:-:S07]  /*5410*/  PRMT R10, R7, 0x7610, R10 ;  /* 0x00007610070a7816 */ /* 0x000fce000000000a */
.L_x_89:
[----:B------:R-:W-:-:S08]  /*5420*/  NOP ;  /* 0x0000000000007918 */ /* 0x000fd00000000000 */
[----:B------:R-:W0:-:S00]  /*5430*/  USETMAXREG.DEALLOC.CTAPOOL 0x28 ;  /* 0x00000028000079c8 */ /* 0x000e0000080e0500 */
[----:B0-----:R-:W-:-:S13]  /*5440*/  ISETP.NE.AND P0, PT, R6, RZ, PT ;  /* 0x000000ff0600720c */ /* 0x001fda0003f05270 */
[----:B------:R-:W-:Y:S05]  /*5450*/  @P0 EXIT ;  /* 0x000000000000094d */ /* 0x000fea0003800000 */
[----:B------:R-:W-:Y:S01]  /*5460*/  LOP3.LUT P0, RZ, R10, 0xff, RZ, 0xc0, !PT ;  /* 0x000000ff0aff7812 */ /* 0x000fe2000780c0ff */
[----:B------:R-:W-:Y:S02]  /*5470*/  IMAD.MOV.U32 R10, RZ, RZ, 0x1 ;  /* 0x00000001ff0a7424 */ /* 0x000fe400078e00ff */
[----:B------:R-:W-:-:S10]  /*5480*/  IMAD.MOV.U32 R13, RZ, RZ, RZ ;  /* 0x000000ffff0d7224 */ /* 0x000fd400078e00ff */
[----:B------:R-:W-:Y:S05]  /*5490*/  @!P0 BRA `(.L_x_92) ;  /* 0x0000000c00688947 */ /* 0x000fea0003800000 */
[----:B------:R-:W0:Y:S01]  /*54a0*/  LDC R6, c[0x0][0x28c] ;  /* 0x0000a300ff067b82 */ /* 0x000e220000000800 */
[----:B------:R-:W-:Y:S01]  /*54b0*/  ULDC UR5, c[0x0][0x758] ;  /* 0x0001d60000057ab9 */ /* 0x000fe20000000800 */
[----:B------:R-:W-:Y:S01]  /*54c0*/  UMOV UR7, 0xffffffff ;  /* 0xffffffff00077882 */ /* 0x000fe20000000000 */
[----:B------:R-:W-:Y:S01]  /*54d0*/  ULDC UR6, c[0x0][0xc] ;  /* 0x0000030000067ab9 */ /* 0x000fe20000000800 */
[----:B------:R-:W-:Y:S01]  /*54e0*/  USHF.L.U32 UR9, UR7, UR5, URZ ;  /* 0x0000000507097299 */ /* 0x000fe2000800063f */
[C---:B------:R-:W-:Y:S01]  /*54f0*/  LOP3.LUT P2, RZ, R2.reuse, 0x7f, RZ, 0xc0, !PT ;  /* 0x0000007f02ff7812 */ /* 0x040fe2000784c0ff */
[----:B------:R-:W-:Y:S01]  /*5500*/  UMOV UR8, 0x1 ;  /* 0x0000000100087882 */ /* 0x000fe20000000000 */
[----:B------:R-:W-:Y:S01]  /*5510*/  ULDC UR7, c[0x0][0x10] ;  /* 0x0000040000077ab9 */ /* 0x000fe20000000800 */
[----:B------:R-:W-:Y:S01]  /*5520*/  LOP3.LUT P0, RZ, R2, 0x1f, RZ, 0xc0, !PT ;  /* 0x0000001f02ff7812 */ /* 0x000fe2000780c0ff */
[----:B------:R-:W-:Y:S01]  /*5530*/  UIMAD.WIDE.U32 UR6, UR6, UR7, URZ ;  /* 0x00000007060672a5 */ /* 0x000fe2000f8e003f */
[----:B------:R-:W-:Y:S01]  /*5540*/  BSSY B0, `(.L_x_92) ;  /* 0x00000cf000007945 */ /* 0x000fe20003800000 */
[----:B------:R-:W-:Y:S01]  /*5550*/  USHF.L.U32 UR5, UR8, UR5, URZ ;  /* 0x0000000508057299 */ /* 0x000fe2000800063f */
[----:B------:R-:W-:Y:S01]  /*5560*/  IMAD.MOV.U32 R15, RZ, RZ, 0x1 ;  /* 0x00000001ff0f7424 */ /* 0x000fe200078e00ff */
[----:B------:R-:W-:Y:S01]  /*5570*/  LOP3.LUT R16, R4, 0x2, RZ, 0xfc, !PT ;  /* 0x0000000204107812 */ /* 0x000fe200078efcff */
[----:B------:R-:W-:Y:S01]  /*5580*/  ULDC UR8, c[0x0][0x14] ;  /* 0x0000050000087ab9 */ /* 0x000fe20000000800 */
[----:B------:R-:W-:Y:S01]  /*5590*/  PLOP3.LUT P0, PT, P0, P2, PT, 0x8a, 0x0 ;  /* 0x000000000000781c */ /* 0x000fe20000705172 */
[----:B------:R-:W-:Y:S01]  /*55a0*/  UIMAD.WIDE.U32 UR30, UR6, UR8, URZ ;  /* 0x00000008061e72a5 */ /* 0x000fe2000f8e003f */
[----:B------:R-:W-:Y:S01]  /*55b0*/  IMAD.MOV.U32 R10, RZ, RZ, 0x1 ;  /* 0x00000001ff0a7424 */ /* 0x000fe200078e00ff */
[----:B------:R-:W-:Y:S01]  /*55c0*/  UIMAD UR13, UR7, UR8, URZ ;  /* 0x00000008070d72a4 */ /* 0x000fe2000f8e023f */
[----:B------:R-:W-:Y:S01]  /*55d0*/  IMAD.MOV.U32 R13, RZ, RZ, RZ ;  /* 0x000000ffff0d7224 */ /* 0x000fe200078e00ff */
[----:B------:R-:W-:Y:S01]  /*55e0*/  ULDC UR4, c[0x0][0x700] ;  /* 0x0001c00000047ab9 */ /* 0x000fe20000000800 */
[----:B------:R-:W-:-:S02]  /*55f0*/  ULOP3.LUT UR21, URZ, UR9, URZ, 0x33, !UPT ;  /* 0x000000093f157292 */ /* 0x000fc4000f8e333f */
[----:B------:R-:W-:Y:S01]  /*5600*/  UIADD3 UR4, UR4, -0x1, URZ ;  /* 0xffffffff04047890 */ /* 0x000fe2000fffe03f */
[----:B0-----:R-:W-:Y:S01]  /*5610*/  VIADD R6, R6, 0x7f ;  /* 0x0000007f06067836 */ /* 0x001fe20000000000 */
[----:B------:R-:W-:Y:S01]  /*5620*/  UIADD3 UR13, UR31, UR13, URZ ;  /* 0x0000000d1f0d7290 */ /* 0x000fe2000fffe03f */
[----:B------:R-:W-:-:S03]  /*5630*/  ULDC.64 UR32, c[0x0][0x198] ;  /* 0x0000660000207ab9 */ /* 0x000fc60000000a00 */
[----:B------:R-:W-:-:S04]  /*5640*/  SHF.R.S32.HI R7, RZ, 0x1f, R6 ;  /* 0x0000001fff077819 */ /* 0x000fc80000011406 */
[----:B------:R-:W-:-:S04]  /*5650*/  LEA.HI R7, R7, R6, RZ, 0x7 ;  /* 0x0000000607077211 */ /* 0x000fc800078f38ff */
[----:B------:R-:W-:-:S05]  /*5660*/  SHF.R.S32.HI R12, RZ, 0x7, R7 ;  /* 0x00000007ff0c7819 */ /* 0x000fca0000011407 */
[----:B------:R-:W-:-:S07]  /*5670*/  VIADD R11, R12, 0x1 ;  /* 0x000000010c0b7836 */ /* 0x000fce0000000000 */
.L_x_104:
[----:B------:R-:W-:-:S03]  /*5680*/  UMOV UR6, 0xffffffff ;  /* 0xffffffff00067882 */ /* 0x000fc60000000000 */
[----:B------:R-:W-:Y:S05]  /*5690*/  BRA.DIV UR6, `(.L_x_93) ;  /* 0x0000001206e07947 */ /* 0x000fea000b800000 */
[----:B------:R-:W-:-:S13]  /*56a0*/  ELECT P1, URZ, PT ;  /* 0x00000000003f782f */ /* 0x000fda0003820000 */
.L_x_123:
[----:B------:R-:W0:Y:S01]  /*56b0*/  LDC R2, c[0x0][0x28c] ;  /* 0x0000a300ff027b82 */ /* 0x000e220000000800 */
[----:B------:R-:W-:Y:S01]  /*56c0*/  BSSY B1, `(.L_x_94) ;  /* 0x0000043000017945 */ /* 0x000fe20003800000 */
[----:B0-----:R-:W-:-:S13]  /*56d0*/  ISETP.LT.OR P1, PT, R2, 0x1, !P1 ;  /* 0x000000010200780c */ /* 0x001fda0004f21670 */
[----:B------:R-:W-:Y:S05]  /*56e0*/  @P1 BRA `(.L_x_95) ;  /* 0x0000000400001947 */ /* 0x000fea0003800000 */
[C---:B------:R-:W-:Y:S01]  /*56f0*/  IMAD.SHL.U32 R23, R14.reuse, 0x100, RZ ;  /* 0x000001000e177824 */ /* 0x040fe200078e00ff */
[----:B------:R-:W-:Y:S01]  /*5700*/  CS2R R20, SRZ ;  /* 0x0000000000147805 */ /* 0x000fe2000001ff00 */
[----:B------:R-:W-:Y:S02]  /*5710*/  IMAD.SHL.U32 R17, R17, 0x40, RZ ;  /* 0x0000004011117824 */ /* 0x000fe400078e00ff */
[----:B------:R-:W-:Y:S02]  /*5720*/  IMAD.SHL.U32 R14, R14, 0x80, RZ ;  /* 0x000000800e0e7824 */ /* 0x000fe400078e00ff */
[----:B------:R-:W-:Y:S02]  /*5730*/  IMAD.MOV.U32 R2, RZ, RZ, R11 ;  /* 0x000000ffff027224 */ /* 0x000fe400078e000b */
[----:B------:R-:W-:Y:S02]  /*5740*/  IMAD.MOV.U32 R6, RZ, RZ, R10 ;  /* 0x000000ffff067224 */ /* 0x000fe400078e000a */
[----:B------:R-:W-:-:S02]  /*5750*/  IMAD.MOV.U32 R7, RZ, RZ, R13 ;  /* 0x000000ffff077224 */ /* 0x000fc400078e000d */
[----:B------:R-:W-:-:S07]  /*5760*/  IMAD.MOV.U32 R22, RZ, RZ, RZ ;  /* 0x000000ffff167224 */ /* 0x000fce00078e00ff */
.L_x_99:
[----:B------:R-:W0:Y:S01]  /*5770*/  S2R R9, SR_CgaCtaId ;  /* 0x0000000000097919 */ /* 0x000e220000008800 */
[----:B------:R-:W-:-:S04]  /*5780*/  MOV R8, 0x400 ;  /* 0x0000040000087802 */ /* 0x000fc80000000f00 */
[----:B0-----:R-:W-:Y:S02]  /*5790*/  LEA R18, R9, R8, 0x18 ;  /* 0x0000000809127211 */ /* 0x001fe400078ec0ff */
[----:B------:R-:W-:Y:S01]  /*57a0*/  SHF.L.U32 R8, R6, 0x1f, RZ ;  /* 0x0000001f06087819 */ /* 0x000fe200000006ff */
[----:B------:R-:W0:Y:S02]  /*57b0*/  @!P2 LDC R9, c[0x0][0x640] ;  /* 0x00019000ff09ab82 */ /* 0x000e240000000800 */
[----:B------:R-:W-:-:S04]  /*57c0*/  IMAD R19, R7, 0x8, R18 ;  /* 0x0000000807137824 */ /* 0x000fc800078e0212 */
[----:B------:R-:W1:Y:S02]  /*57d0*/  SYNCS.PHASECHK.TRANS64.TRYWAIT P1, [R19+URZ+0x60], R8 ;  /* 0x00006008130075a7 */ /* 0x000e64000802017f */
[----:B-1----:R-:W-:Y:S05]  /*57e0*/  @!P1 BRA `(.L_x_96) ;  /* 0x0000001000ac9947 */ /* 0x002fea0003800000 */
.L_x_124:
[----:B-1----:R-:W-:Y:S01]  /*57f0*/  PRMT R8, R16, 0x9910, RZ ;  /* 0x0000991010087816 */ /* 0x002fe200000000ff */
[----:B0-----:R0:W-:Y:S03]  /*5800*/  @!P2 SYNCS.ARRIVE.TRANS64 RZ, [R19+URZ], R9 ;  /* 0x0000000913ffa9a7 */ /* 0x0011e6000800003f */
[----:B------:R-:W-:-:S13]  /*5810*/  ISETP.NE.AND P1, PT, R8, 0x2, PT ;  /* 0x000000020800780c */ /* 0x000fda0003f25270 */
[----:B0-----:R-:W-:Y:S05]  /*5820*/  @P1 BRA `(.L_x_97) ;  /* 0x0000000000041947 */ /* 0x001fea0003800000 */
[----:B------:R-:W-:Y:S01]  /*5830*/  BPT.TRAP 0x1 ;  /* 0x000000040000795c */ /* 0x000fe20000300000 */
.L_x_97:
[----:B------:R-:W-:Y:S05]  /*5840*/  @P0 BRA `(.L_x_98) ;  /* 0x0000000000040947 */ /* 0x000fea0003800000 */
[----:B------:R-:W-:Y:S01]  /*5850*/  BPT.TRAP 0x1 ;  /* 0x000000040000795c */ /* 0x000fe20000300000 */
.L_x_98:
[--C-:B------:R-:W-:Y:S01]  /*5860*/  IMAD R8, R7, 0x2000, R18.reuse ;  /* 0x0000200007087824 */ /* 0x100fe200078e0212 */
[----:B------:R-:W-:Y:S01]  /*5870*/  R2UR UR25, R19 ;  /* 0x00000000131972ca */ /* 0x000fe200000e0000 */
[----:B------:R-:W-:Y:S01]  /*5880*/  IMAD R18, R7, 0x800, R18 ;  /* 0x0000080007127824 */ /* 0x000fe200078e0212 */
[----:B------:R-:W-:Y:S01]  /*5890*/  R2UR UR28, R3 ;  /* 0x00000000031c72ca */ /* 0x000fe200000e0000 */
[----:B------:R-:W-:Y:S01]  /*58a0*/  VIADD R2, R2, 0xffffffff ;  /* 0xffffffff02027836 */ /* 0x000fe20000000000 */
[----:B------:R-:W-:Y:S01]  /*58b0*/  R2UR UR8, R8 ;  /* 0x00000000080872ca */ /* 0x000fe200000e0000 */
[----:B------:R-:W-:Y:S01]  /*58c0*/  UIADD3 UR6, UP0, UR32, 0xf0, URZ ;  /* 0x000000f020067890 */ /* 0x000fe2000ff1e03f */
[----:B------:R-:W-:Y:S01]  /*58d0*/  R2UR UR16, R18 ;  /* 0x00000000121072ca */ /* 0x000fe200000e0000 */
[----:B------:R-:W-:Y:S01]  /*58e0*/  UIADD3 UR14, UP1, UR32, 0x1f0, URZ ;  /* 0x000001f0200e7890 */ /* 0x000fe2000ff3e03f */
[----:B------:R-:W-:Y:S01]  /*58f0*/  R2UR UR26, R21 ;  /* 0x00000000151a72ca */ /* 0x000fe200000e0000 */
[----:B------:R-:W-:Y:S01]  /*5900*/  UIADD3 UR34, UP2, UR32, 0x2f0, URZ ;  /* 0x000002f020227890 */ /* 0x000fe2000ff5e03f */
[----:B------:R-:W-:Y:S01]  /*5910*/  R2UR UR27, R14 ;  /* 0x000000000e1b72ca */ /* 0x000fe200000e0000 */
[----:B------:R-:W-:Y:S01]  /*5920*/  UIADD3.X UR7, URZ, UR33, URZ, UP0, !UPT ;  /* 0x000000213f077290 */ /* 0x000fe200087fe43f */
[----:B------:R-:W-:Y:S01]  /*5930*/  R2UR UR18, R23 ;  /* 0x00000000171272ca */ /* 0x000fe200000e0000 */
[----:B------:R-:W-:Y:S01]  /*5940*/  UIADD3.X UR15, URZ, UR33, URZ, UP1, !UPT ;  /* 0x000000213f0f7290 */ /* 0x000fe20008ffe43f */
[----:B------:R-:W-:Y:S01]  /*5950*/  R2UR UR19, R22 ;  /* 0x00000000161372ca */ /* 0x000fe200000e0000 */
[----:B------:R-:W-:Y:S01]  /*5960*/  VIADD R7, R7, 0x1 ;  /* 0x0000000107077836 */ /* 0x000fe20000000000 */
[----:B------:R-:W-:Y:S01]  /*5970*/  R2UR UR10, R20 ;  /* 0x00000000140a72ca */ /* 0x000fe200000e0000 */
[----:B------:R-:W-:Y:S01]  /*5980*/  UIADD3 UR24, UR8, 0x180, URZ ;  /* 0x0000018008187890 */ /* 0x000fe2000fffe03f */
[----:B------:R-:W-:Y:S01]  /*5990*/  R2UR UR11, R17 ;  /* 0x00000000110b72ca */ /* 0x000fe200000e0000 */
[----:B------:R-:W-:Y:S01]  /*59a0*/  UIADD3 UR16, UR16, 0x30180, URZ ;  /* 0x0003018010107890 */ /* 0x000fe2000fffe03f */
[----:B------:R-:W-:Y:S01]  /*59b0*/  ISETP.GT.AND P4, PT, R2, 0x1, PT ;  /* 0x000000010200780c */ /* 0x000fe20003f84270 */
[----:B------:R-:W-:Y:S01]  /*59c0*/  UIADD3.X UR35, URZ, UR33, URZ, UP2, !UPT ;  /* 0x000000213f237290 */ /* 0x000fe200097fe43f */
[----:B------:R-:W-:Y:S01]  /*59d0*/  ISETP.NE.AND P1, PT, R7, 0xc, PT ;  /* 0x0000000c0700780c */ /* 0x000fe20003f25270 */
[----:B------:R-:W-:Y:S01]  /*59e0*/  UIADD3 UR8, UR8, 0x18180, URZ ;  /* 0x0001818008087890 */ /* 0x000fe2000fffe03f */
[----:B------:R-:W-:Y:S01]  /*59f0*/  VIADD R22, R22, 0x1 ;  /* 0x0000000116167836 */ /* 0x000fe20000000000 */
[----:B------:R-:W-:Y:S01]  /*5a00*/  UMOV UR22, 0x0 ;  /* 0x0000000000167882 */ /* 0x000fe20000000000 */
[----:B------:R-:W-:Y:S01]  /*5a10*/  UMOV UR23, 0x10000000 ;  /* 0x1000000000177882 */ /* 0x000fe20000000000 */
[----:B------:R-:W-:Y:S01]  /*5a20*/  UMOV UR17, UR25 ;  /* 0x0000001900117c82 */ /* 0x000fe20008000000 */
[----:B------:R-:W-:Y:S01]  /*5a30*/  UMOV UR20, UR28 ;  /* 0x0000001c00147c82 */ /* 0x000fe20008000000 */
[----:B------:R0:W-:Y:S01]  /*5a40*/  UTMALDG.3D [UR24], [UR6], desc[UR22] ;  /* 0x00001618060075b4 */ /* 0x0001e20008011000 */
[----:B------:R-:W-:Y:S01]  /*5a50*/  UMOV UR9, UR25 ;  /* 0x0000001900097c82 */ /* 0x000fe20008000000 */
[----:B------:R-:W-:Y:S01]  /*5a60*/  UMOV UR12, UR28 ;  /* 0x0000001c000c7c82 */ /* 0x000fe20008000000 */
[----:B------:R-:W-:Y:S01]  /*5a70*/  SEL R9, RZ, 0x1, P1 ;  /* 0x00000001ff097807 */ /* 0x000fe20000800000 */
[----:B------:R-:W-:Y:S01]  /*5a80*/  VIADD R21, R21, 0x40 ;  /* 0x0000004015157836 */ /* 0x000fe20000000000 */
[----:B------:R-:W-:Y:S01]  /*5a90*/  SEL R7, R7, RZ, P1 ;  /* 0x000000ff07077207 */ /* 0x000fe20000800000 */
[----:B------:R-:W-:Y:S01]  /*5aa0*/  VIADD R20, R20, 0x80 ;  /* 0x0000008014147836 */ /* 0x000fe20000000000 */
[----:B------:R-:W-:Y:S01]  /*5ab0*/  LOP3.LUT R6, R6, R9, RZ, 0x3c, !PT ;  /* 0x0000000906067212 */ /* 0x000fe200078e3cff */
[----:B------:R0:W-:Y:S01]  /*5ac0*/  UTMALDG.3D [UR16], [UR14], desc[UR22] ;  /* 0x000016100e0075b4 */ /* 0x0001e20008011000 */
[----:B------:R0:W-:Y:S02]  /*5ad0*/  UTMALDG.3D [UR8], [UR34], desc[UR22] ;  /* 0x00001608220075b4 */ /* 0x0001e40008011000 */
[----:B0-----:R-:W-:Y:S05]  /*5ae0*/  @P4 BRA `(.L_x_99) ;  /* 0xfffffffc00204947 */ /* 0x001fea000383ffff */
.L_x_95:
[----:B------:R-:W-:Y:S05]  /*5af0*/  BSYNC B1 ;  /* 0x0000000000017941 */ /* 0x000fea0003800000 */
.L_x_94:
[----:B------:R-:W-:Y:S01]  /*5b00*/  LOP3.LUT P4, RZ, R15, 0xff, RZ, 0xc0, !PT ;  /* 0x000000ff0fff7812 */ /* 0x000fe2000788c0ff */
[----:B------:R-:W-:Y:S01]  /*5b10*/  IMAD.IADD R6, R12, 0x1, R13 ;  /* 0x000000010c067824 */ /* 0x000fe200078e020d */
[----:B------:R-:W-:Y:S01]  /*5b20*/  IADD3 R0, P5, R0, UR30, RZ ;  /* 0x0000001e00007c10 */ /* 0x000fe2000ffbe0ff */
[----:B------:R-:W-:Y:S01]  /*5b30*/  ULDC.64 UR6, c[0x0][0x750] ;  /* 0x0001d40000067ab9 */ /* 0x000fe20000000a00 */
[----:B------:R-:W-:Y:S01]  /*5b40*/  BSSY B1, `(.L_x_100) ;  /* 0x000006c000017945 */ /* 0x000fe20003800000 */
[----:B------:R-:W-:Y:S01]  /*5b50*/  IMAD.MOV.U32 R14, RZ, RZ, -0x1 ;  /* 0xffffffffff0e7424 */ /* 0x000fe200078e00ff */
[----:B------:R-:W-:Y:S01]  /*5b60*/  ISETP.GT.U32.AND P1, PT, R6, 0xb, PT ;  /* 0x0000000b0600780c */ /* 0x000fe20003f24070 */
[----:B------:R-:W-:Y:S01]  /*5b70*/  IMAD.MOV.U32 R17, RZ, RZ, -0x1 ;  /* 0xffffffffff117424 */ /* 0x000fe200078e00ff */
[----:B------:R-:W-:Y:S02]  /*5b80*/  IADD3.X R5, R5, UR13, RZ, P5, !PT ;  /* 0x0000000d05057c10 */ /* 0x000fe4000affe4ff */
[----:B------:R-:W-:-:S02]  /*5b90*/  ISETP.LT.U32.AND P1, PT, R12, 0xc, P1 ;  /* 0x0000000c0c00780c */ /* 0x000fc40000f21070 */
[----:B------:R-:W-:Y:S01]  /*5ba0*/  PRMT R15, RZ, 0x7610, R15 ;  /* 0x00007610ff0f7816 */ /* 0x000fe2000000000f */
[----:B------:R-:W0:Y:S01]  /*5bb0*/  @P4 S2R R3, SR_CgaCtaId ;  /* 0x0000000000034919 */ /* 0x000e220000008800 */
[----:B------:R-:W-:-:S04]  /*5bc0*/  @P4 MOV R2, 0x400 ;  /* 0x0000040000024802 */ /* 0x000fc80000000f00 */
[----:B0-----:R-:W-:Y:S01]  /*5bd0*/  @P4 LEA R7, R3, R2, 0x18 ;  /* 0x0000000203074211 */ /* 0x001fe200078ec0ff */
[----:B------:R-:W-:-:S03]  /*5be0*/  IMAD.WIDE.U32 R2, R6, -0x55555555, RZ ;  /* 0xaaaaaaab06027825 */ /* 0x000fc600078e00ff */
[----:B------:R0:W-:Y:S01]  /*5bf0*/  @P4 SYNCS.ARRIVE.TRANS64.A1T0 RZ, [R7+URZ+0xd8], RZ ;  /* 0x0000d8ff07ff49a7 */ /* 0x0001e2000810003f */
[----:B------:R-:W-:Y:S02]  /*5c00*/  ISETP.GE.U32.AND P4, PT, R12, 0xc, PT ;  /* 0x0000000c0c00780c */ /* 0x000fe40003f86070 */
[----:B------:R-:W-:Y:S02]  /*5c10*/  PRMT R2, RZ, 0x7610, R2 ;  /* 0x00007610ff027816 */ /* 0x000fe40000000002 */
[----:B0-----:R-:W-:Y:S02]  /*5c20*/  SHF.R.U32.HI R7, RZ, 0x3, R3 ;  /* 0x00000003ff077819 */ /* 0x001fe40000011603 */
[----:B------:R-:W-:Y:S02]  /*5c30*/  SEL R3, RZ, 0x1, !P1 ;  /* 0x00000001ff037807 */ /* 0x000fe40004800000 */
[----:B------:R-:W-:Y:S01]  /*5c40*/  ISETP.GE.U32.AND P1, PT, R0, UR6, PT ;  /* 0x0000000600007c0c */ /* 0x000fe2000bf26070 */
[----:B------:R-:W-:Y:S01]  /*5c50*/  IMAD R13, R7, -0xc, R6 ;  /* 0xfffffff4070d7824 */ /* 0x000fe200078e0206 */
[----:B------:R-:W-:Y:S01]  /*5c60*/  LOP3.LUT R10, R10, R3, RZ, 0x3c, !PT ;  /* 0x000000030a0a7212 */ /* 0x000fe200078e3cff */
[----:B------:R-:W-:Y:S01]  /*5c70*/  IMAD.MOV.U32 R3, RZ, RZ, -0x1 ;  /* 0xffffffffff037424 */ /* 0x000fe200078e00ff */
[----:B------:R-:W-:-:S02]  /*5c80*/  ISETP.GE.U32.AND.EX P1, PT, R5, UR7, PT, P1 ;  /* 0x0000000705007c0c */ /* 0x000fc4000bf26110 */
[----:B------:R-:W-:-:S11]  /*5c90*/  @P4 LOP3.LUT R10, R10, 0x1, R7, 0x78, !PT ;  /* 0x000000010a0a4812 */ /* 0x000fd600078e7807 */
[----:B------:R-:W-:Y:S05]  /*5ca0*/  @P1 BRA `(.L_x_101) ;  /* 0x0000000400541947 */ /* 0x000fea0003800000 */
[----:B------:R-:W-:Y:S01]  /*5cb0*/  ULDC.64 UR6, c[0x0][0x728] ;  /* 0x0001ca0000067ab9 */ /* 0x000fe20000000a00 */
[----:B------:R-:W0:Y:S01]  /*5cc0*/  S2R R17, SR_CTAID.X ;  /* 0x0000000000117919 */ /* 0x000e220000002500 */
[----:B------:R-:W-:Y:S01]  /*5cd0*/  ISETP.NE.U32.AND P1, PT, RZ, UR6, PT ;  /* 0x00000006ff007c0c */ /* 0x000fe2000bf25070 */
[----:B------:R-:W-:Y:S01]  /*5ce0*/  ULDC UR9, c[0x0][0x730] ;  /* 0x0001cc0000097ab9 */ /* 0x000fe20000000800 */
[----:B------:R-:W-:Y:S01]  /*5cf0*/  IMAD.MOV.U32 R2, RZ, RZ, R0 ;  /* 0x000000ffff027224 */ /* 0x000fe200078e0000 */
[----:B------:R-:W1:Y:S01]  /*5d00*/  S2R R14, SR_CTAID.Y ;  /* 0x00000000000e7919 */ /* 0x000e620000002600 */
[----:B------:R-:W-:Y:S01]  /*5d10*/  ISETP.NE.AND.EX P1, PT, RZ, UR7, PT, P1 ;  /* 0x00000007ff007c0c */ /* 0x000fe2000bf25310 */
[----:B------:R-:W-:-:S12]  /*5d20*/  IMAD.MOV.U32 R3, RZ, RZ, R5 ;  /* 0x000000ffff037224 */ /* 0x000fd800078e0005 */
[----:B------:R-:W-:Y:S05]  /*5d30*/  @!P1 BRA `(.L_x_102) ;  /* 0x0000000000289947 */ /* 0x000fea0003800000 */
[----:B------:R-:W-:Y:S02]  /*5d40*/  ULDC UR8, c[0x0][0x734] ;  /* 0x0001cd0000087ab9 */ /* 0x000fe40000000800 */
[----:B------:R-:W-:-:S05]  /*5d50*/  IADD3 R9, P1, R0, UR8, RZ ;  /* 0x0000000800097c10 */ /* 0x000fca000ff3e0ff */
[----:B------:R-:W-:-:S04]  /*5d60*/  IMAD.X R19, RZ, RZ, R5, P1 ;  /* 0x000000ffff137224 */ /* 0x000fc800008e0605 */
[----:B------:R-:W-:-:S04]  /*5d70*/  IMAD.WIDE.U32 R6, R19, UR6, RZ ;  /* 0x0000000613067c25 */ /* 0x000fc8000f8e00ff */
[----:B------:R-:W-:-:S04]  /*5d80*/  IMAD.WIDE.U32 R6, P1, R9, UR7, R6 ;  /* 0x0000000709067c25 */ /* 0x000fc8000f820006 */
[----:B------:R-:W-:-:S04]  /*5d90*/  IMAD.WIDE.U32 R8, R9, UR6, RZ ;  /* 0x0000000609087c25 */ /* 0x000fc8000f8e00ff */
[----:B------:R-:W-:Y:S01]  /*5da0*/  IMAD.X R3, RZ, RZ, RZ, P1 ;  /* 0x000000ffff037224 */ /* 0x000fe200008e06ff */
[----:B------:R-:W-:Y:S01]  /*5db0*/  IADD3 RZ, P1, R9, R6, RZ ;  /* 0x0000000609ff7210 */ /* 0x000fe20007f3e0ff */
[----:B------:R-:W-:-:S04]  /*5dc0*/  IMAD.MOV.U32 R2, RZ, RZ, R7 ;  /* 0x000000ffff027224 */ /* 0x000fc800078e0007 */
[----:B------:R-:W-:-:S08]  /*5dd0*/  IMAD.WIDE.U32.X R2, R19, UR7, R2, P1 ;  /* 0x0000000713027c25 */ /* 0x000fd000088e0402 */
.L_x_102:
[--C-:B------:R-:W-:Y:S01]  /*5de0*/  SHF.R.U64 R8, R2, UR9, R3.reuse ;  /* 0x0000000902087c19 */ /* 0x100fe20008001203 */
[----:B------:R-:W-:Y:S01]  /*5df0*/  ULDC.64 UR6, c[0x0][0x720] ;  /* 0x0001c80000067ab9 */ /* 0x000fe20000000a00 */
[----:B------:R-:W-:Y:S01]  /*5e00*/  SHF.R.U32.HI R2, RZ, UR9, R3 ;  /* 0x00000009ff027c19 */ /* 0x000fe20008011603 */
[----:B------:R-:W-:Y:S01]  /*5e10*/  IMAD.MOV.U32 R3, RZ, RZ, R5 ;  /* 0x000000ffff037224 */ /* 0x000fe200078e0005 */
[----:B------:R-:W-:Y:S01]  /*5e20*/  IADD3 R7, P1, RZ, -R8, RZ ;  /* 0x80000008ff077210 */ /* 0x000fe20007f3e0ff */
[----:B------:R-:W2:Y:S01]  /*5e30*/  LDC R22, c[0x0][0x144] ;  /* 0x00005100ff167b82 */ /* 0x000ea20000000800 */
[----:B0-----:R-:W-:Y:S01]  /*5e40*/  I2FP.F32.U32 R9, R17 ;  /* 0x0000001100097245 */ /* 0x001fe20000201000 */
[----:B------:R-:W-:Y:S01]  /*5e50*/  ULDC.64 UR10, c[0x0][0x740] ;  /* 0x0001d000000a7ab9 */ /* 0x000fe20000000a00 */
[----:B------:R-:W-:Y:S01]  /*5e60*/  ULDC UR8, c[0x0][0x708] ;  /* 0x0001c20000087ab9 */ /* 0x000fe20000000800 */
[----:B------:R-:W-:Y:S01]  /*5e70*/  IMAD.X R2, RZ, RZ, ~R2, P1 ;  /* 0x000000ffff027224 */ /* 0x000fe200008e0e02 */
[----:B------:R-:W-:-:S03]  /*5e80*/  ISETP.NE.U32.AND P1, PT, RZ, UR10, PT ;  /* 0x0000000aff007c0c */ /* 0x000fc6000bf25070 */
[----:B------:R-:W-:Y:S01]  /*5e90*/  IMAD R6, R2, UR6, RZ ;  /* 0x0000000602067c24 */ /* 0x000fe2000f8e02ff */
[----:B------:R-:W0:Y:S01]  /*5ea0*/  LDC R19, c[0x0][0x148] ;  /* 0x00005200ff137b82 */ /* 0x000e220000000800 */
[----:B------:R-:W-:Y:S01]  /*5eb0*/  IMAD.MOV.U32 R2, RZ, RZ, R0 ;  /* 0x000000ffff027224 */ /* 0x000fe200078e0000 */
[----:B------:R-:W-:-:S03]  /*5ec0*/  ISETP.NE.AND.EX P1, PT, RZ, UR11, PT, P1 ;  /* 0x0000000bff007c0c */ /* 0x000fc6000bf25310 */
[----:B------:R-:W-:Y:S01]  /*5ed0*/  IMAD.WIDE.U32 R2, R7, UR6, R2 ;  /* 0x0000000607027c25 */ /* 0x000fe2000f8e0002 */
[----:B------:R-:W-:-:S03]  /*5ee0*/  ULDC UR6, c[0x0][0x150] ;  /* 0x0000540000067ab9 */ /* 0x000fc60000000800 */
[----:B------:R-:W-:Y:S02]  /*5ef0*/  IMAD R7, R7, UR7, R6 ;  /* 0x0000000707077c24 */ /* 0x000fe4000f8e0206 */
[----:B------:R-:W-:Y:S01]  /*5f00*/  FMUL R6, R9, UR6 ;  /* 0x0000000609067c20 */ /* 0x000fe20008400000 */
[----:B------:R-:W-:Y:S01]  /*5f10*/  ULDC UR6, c[0x0][0x718] ;  /* 0x0001c60000067ab9 */ /* 0x000fe20000000800 */
[----:B------:R-:W-:Y:S01]  /*5f20*/  ULDC UR7, c[0x0][0x154] ;  /* 0x0000550000077ab9 */ /* 0x000fe20000000800 */
[----:B------:R-:W-:-:S03]  /*5f30*/  IMAD.IADD R3, R3, 0x1, R7 ;  /* 0x0000000103037824 */ /* 0x000fc600078e0207 */
[----:B------:R-:W3:Y:S02]  /*5f40*/  F2I.U32.TRUNC.NTZ R6, R6 ;  /* 0x0000000600067305 */ /* 0x000ee4000020f000 */
[----:B------:R-:W-:Y:S02]  /*5f50*/  SHF.R.U64 R9, R2, UR6, R3 ;  /* 0x0000000602097c19 */ /* 0x000fe40008001203 */
[----:B-1----:R-:W-:-:S05]  /*5f60*/  I2FP.F32.U32 R2, R14 ;  /* 0x0000000e00027245 */ /* 0x002fca0000201000 */
[----:B------:R-:W-:Y:S01]  /*5f70*/  FMUL R21, R2, UR7 ;  /* 0x0000000702157c20 */ /* 0x000fe20008400000 */
[----:B------:R-:W-:Y:S01]  /*5f80*/  SHF.R.U32.HI R2, RZ, UR6, R3 ;  /* 0x00000006ff027c19 */ /* 0x000fe20008011603 */
[----:B------:R-:W-:-:S03]  /*5f90*/  ULDC UR6, c[0x0][0x758] ;  /* 0x0001d60000067ab9 */ /* 0x000fc60000000800 */
[--C-:B------:R-:W-:Y:S01]  /*5fa0*/  SHF.R.U64 R20, R9, UR8, R2.reuse ;  /* 0x0000000809147c19 */ /* 0x100fe20008001202 */
[----:B------:R-:W1:Y:S01]  /*5fb0*/  F2I.U32.TRUNC.NTZ R21, R21 ;  /* 0x0000001500157305 */ /* 0x000e62000020f000 */
[----:B------:R-:W-:Y:S01]  /*5fc0*/  SHF.R.U32.HI R3, RZ, UR8, R2 ;  /* 0x00000008ff037c19 */ /* 0x000fe20008011602 */
[----:B---3--:R-:W-:-:S03]  /*5fd0*/  IMAD.MOV R6, RZ, RZ, -R6 ;  /* 0x000000ffff067224 */ /* 0x008fc600078e0a06 */
[----:B------:R-:W-:Y:S01]  /*5fe0*/  SHF.R.U64 R18, R20, UR6, R3 ;  /* 0x0000000614127c19 */ /* 0x000fe20008001203 */
[----:B--2---:R-:W-:Y:S01]  /*5ff0*/  IMAD R17, R22, R6, R17 ;  /* 0x0000000616117224 */ /* 0x004fe200078e0211 */
[----:B------:R-:W-:-:S03]  /*6000*/  SHF.R.U32.HI R23, RZ, UR6, R3 ;  /* 0x00000006ff177c19 */ /* 0x000fc60008011603 */
[----:B------:R-:W-:Y:S02]  /*6010*/  IMAD.MOV.U32 R2, RZ, RZ, R18 ;  /* 0x000000ffff027224 */ /* 0x000fe400078e0012 */
[----:B------:R-:W-:Y:S01]  /*6020*/  IMAD.MOV.U32 R3, RZ, RZ, R23 ;  /* 0x000000ffff037224 */ /* 0x000fe200078e0017 */
[----:B------:R-:W-:Y:S06]  /*6030*/  @!P1 BRA `(.L_x_103) ;  /* 0x0000000000289947 */ /* 0x000fec0003800000 */
[----:B------:R-:W-:Y:S02]  /*6040*/  ULDC UR6, c[0x0][0x74c] ;  /* 0x0001d30000067ab9 */ /* 0x000fe40000000800 */
[----:B------:R-:W-:-:S05]  /*6050*/  IADD3 R3, P1, R18, UR6, RZ ;  /* 0x0000000612037c10 */ /* 0x000fca000ff3e0ff */
[----:B------:R-:W-:-:S04]  /*6060*/  IMAD.X R23, RZ, RZ, R23, P1 ;  /* 0x000000ffff177224 */ /* 0x000fc800008e0617 */
[----:B------:R-:W-:-:S04]  /*6070*/  IMAD.WIDE.U32 R6, R23, UR10, RZ ;  /* 0x0000000a17067c25 */ /* 0x000fc8000f8e00ff */
[----:B------:R-:W-:-:S04]  /*6080*/  IMAD.WIDE.U32 R6, P1, R3, UR11, R6 ;  /* 0x0000000b03067c25 */ /* 0x000fc8000f820006 */
[----:B------:R-:W-:-:S04]  /*6090*/  IMAD.WIDE.U32 R2, R3, UR10, RZ ;  /* 0x0000000a03027c25 */ /* 0x000fc8000f8e00ff */
[----:B------:R-:W-:Y:S01]  /*60a0*/  IMAD.MOV.U32 R2, RZ, RZ, R7 ;  /* 0x000000ffff027224 */ /* 0x000fe200078e0007 */
[----:B------:R-:W-:Y:S01]  /*60b0*/  IADD3 RZ, P4, R3, R6, RZ ;  /* 0x0000000603ff7210 */ /* 0x000fe20007f9e0ff */
[----:B------:R-:W-:-:S04]  /*60c0*/  IMAD.X R3, RZ, RZ, RZ, P1 ;  /* 0x000000ffff037224 */ /* 0x000fc800008e06ff */
[----:B------:R-:W-:-:S08]  /*60d0*/  IMAD.WIDE.U32.X R2, R23, UR11, R2, P4 ;  /* 0x0000000b17027c25 */ /* 0x000fd0000a0e0402 */
.L_x_103:
[----:B------:R-:W-:Y:S01]  /*60e0*/  ULDC UR6, c[0x0][0x748] ;  /* 0x0001d20000067ab9 */ /* 0x000fe20000000800 */
[----:B-1----:R-:W-:Y:S01]  /*60f0*/  IMAD.MOV R21, RZ, RZ, -R21 ;  /* 0x000000ffff157224 */ /* 0x002fe200078e0a15 */
[----:B------:R-:W-:Y:S01]  /*6100*/  SHF.R.U64 R3, R2, UR6, R3 ;  /* 0x0000000602037c19 */ /* 0x000fe20008001203 */
[----:B------:R-:W-:Y:S01]  /*6110*/  ULDC UR6, c[0x0][0x738] ;  /* 0x0001ce0000067ab9 */ /* 0x000fe20000000800 */
[----:B------:R-:W-:Y:S01]  /*6120*/  LOP3.LUT R20, R20, UR21, RZ, 0xc0, !PT ;  /* 0x0000001514147c12 */ /* 0x000fe2000f8ec0ff */
[----:B0-----:R-:W-:Y:S01]  /*6130*/  @P3 IMAD R17, R19, R21, R14 ;  /* 0x0000001513113224 */ /* 0x001fe200078e020e */
[----:B------:R-:W-:Y:S01]  /*6140*/  ULDC UR7, c[0x0][0x710] ;  /* 0x0001c40000077ab9 */ /* 0x000fe20000000800 */
[----:B------:R-:W-:Y:S02]  /*6150*/  IMAD.MOV R7, RZ, RZ, -R3 ;  /* 0x000000ffff077224 */ /* 0x000fe400078e0a03 */
[----:B------:R-:W-:Y:S01]  /*6160*/  IMAD R14, R3, UR5, R20 ;  /* 0x00000005030e7c24 */ /* 0x000fe2000f8e0214 */
[----:B------:R-:W-:Y:S01]  /*6170*/  LOP3.LUT R3, R9, UR4, RZ, 0xc0, !PT ;  /* 0x0000000409037c12 */ /* 0x000fe2000f8ec0ff */
[----:B------:R-:W-:Y:S01]  /*6180*/  IMAD R18, R7, UR6, R18 ;  /* 0x0000000607127c24 */ /* 0x000fe2000f8e0212 */
[----:B------:R-:W-:Y:S01]  /*6190*/  ULDC UR6, c[0x0][0x700] ;  /* 0x0001c00000067ab9 */ /* 0x000fe20000000800 */
[----:B------:R-:W-:-:S02]  /*61a0*/  IMAD R14, R14, UR7, R17 ;  /* 0x000000070e0e7c24 */ /* 0x000fc4000f8e0211 */
[----:B------:R-:W-:Y:S02]  /*61b0*/  IMAD R3, R18, UR6, R3 ;  /* 0x0000000612037c24 */ /* 0x000fe4000f8e0203 */
[----:B------:R-:W-:-:S03]  /*61c0*/  IMAD.MOV.U32 R2, RZ, RZ, 0x1 ;  /* 0x00000001ff027424 */ /* 0x000fc600078e00ff */
[----:B------:R-:W-:Y:S02]  /*61d0*/  SEL R17, R3, R14, !P3 ;  /* 0x0000000e03117207 */ /* 0x000fe40005800000 */
[----:B------:R-:W-:Y:S01]  /*61e0*/  SEL R14, R14, R3, !P3 ;  /* 0x000000030e0e7207 */ /* 0x000fe20005800000 */
[----:B------:R-:W-:-:S07]  /*61f0*/  IMAD.MOV.U32 R3, RZ, RZ, R8 ;  /* 0x000000ffff037224 */ /* 0x000fce00078e0008 */
.L_x_101:
[----:B------:R-:W-:Y:S05]  /*6200*/  BSYNC B1 ;  /* 0x0000000000017941 */ /* 0x000fea0003800000 */
.L_x_100:
[----:B------:R-:W-:-:S13]  /*6210*/  LOP3.LUT P1, RZ, R2, 0xff, RZ, 0xc0, !PT ;  /* 0x000000ff02ff7812 */ /* 0x000fda000782c0ff */
[----:B------:R-:W-:Y:S05]  /*6220*/  @P1 BRA `(.L_x_104) ;  /* 0xfffffff400141947 */ /* 0x000fea000383ffff */
[----:B------:R-:W-:Y:S05]  /*6230*/  BSYNC B0 ;  /* 0x0000000000007941 */ /* 0x000fea0003800000 */
.L_x_92:
[----:B------:R-:W-:-:S03]  /*6240*/  UMOV UR6, 0xffffffff ;  /* 0xffffffff00067882 */ /* 0x000fc60000000000 */
[----:B------:R-:W-:Y:S05]  /*6250*/  BRA.DIV UR6, `(.L_x_105) ;  /* 0x0000000a06247947 */ /* 0x000fea000b800000 */
[----:B------:R-:W-:-:S13]  /*6260*/  ELECT P0, URZ, PT ;  /* 0x00000000003f782f */ /* 0x000fda0003800000 */
.L_x_127:
[----:B------:R-:W-:Y:S04]  /*6270*/  BSSY B0, `(.L_x_106) ;  /* 0x0000073000007945 */ /* 0x000fe80003800000 */
[----:B------:R-:W-:Y:S05]  /*6280*/  @!P0 BRA `(.L_x_107) ;  /* 0x0000000400c48947 */ /* 0x000fea0003800000 */
[----:B------:R-:W-:-:S04]  /*6290*/  LOP3.LUT R4, R4, 0x2, RZ, 0xfc, !PT ;  /* 0x0000000204047812 */ /* 0x000fc800078efcff */
[----:B------:R-:W-:-:S13]  /*62a0*/  ISETP.NE.AND P0, PT, R4, 0x3, PT ;  /* 0x000000030400780c */ /* 0x000fda0003f05270 */
[----:B------:R-:W-:Y:S05]  /*62b0*/  @!P0 BRA `(.L_x_108) ;  /* 0x0000000000048947 */ /* 0x000fea0003800000 */
[----:B------:R-:W-:Y:S01]  /*62c0*/  BPT.TRAP 0x1 ;  /* 0x000000040000795c */ /* 0x000fe20000300000 */
.L_x_108:
[----:B------:R-:W0:Y:S01]  /*62d0*/  S2R R3, SR_CgaCtaId ;  /* 0x0000000000037919 */ /* 0x000e220000008800 */
[----:B------:R-:W-:Y:S02]  /*62e0*/  MOV R0, 0x400 ;  /* 0x0000040000007802 */ /* 0x000fe40000000f00 */
[----:B------:R-:W-:Y:S02]  /*62f0*/  SHF.L.U32 R2, R10, 0x1f, RZ ;  /* 0x0000001f0a027819 */ /* 0x000fe400000006ff */
[----:B0-----:R-:W-:-:S05]  /*6300*/  LEA R0, R3, R0, 0x18 ;  /* 0x0000000003007211 */ /* 0x001fca00078ec0ff */
[----:B------:R-:W-:-:S04]  /*6310*/  VIADD R0, R0, 0x60 ;  /* 0x0000006000007836 */ /* 0x000fc80000000000 */
[C---:B------:R-:W-:Y:S02]  /*6320*/  IMAD R5, R13.reuse, 0x8, R0 ;  /* 0x000000080d057824 */ /* 0x040fe400078e0200 */
[----:B------:R-:W-:Y:S02]  /*6330*/  VIADD R13, R13, 0x1 ;  /* 0x000000010d0d7836 */ /* 0x000fe40000000000 */
[----:B------:R-:W0:Y:S03]  /*6340*/  SYNCS.PHASECHK.TRANS64.TRYWAIT P0, [R5+URZ], R2 ;  /* 0x00000002050075a7 */ /* 0x000e26000800017f */
[----:B------:R-:W-:-:S04]  /*6350*/  ISETP.NE.AND P1, PT, R13, 0xc, PT ;  /* 0x0000000c0d00780c */ /* 0x000fc80003f25270 */
[----:B------:R-:W-:Y:S02]  /*6360*/  SEL R3, RZ, 0x1, P1 ;  /* 0x00000001ff037807 */ /* 0x000fe40000800000 */
[----:B------:R-:W-:Y:S02]  /*6370*/  SEL R13, R13, RZ, P1 ;  /* 0x000000ff0d0d7207 */ /* 0x000fe40000800000 */
[----:B------:R-:W-:-:S03]  /*6380*/  LOP3.LUT R10, R10, R3, RZ, 0x3c, !PT ;  /* 0x000000030a0a7212 */ /* 0x000fc600078e3cff */
[----:B------:R-:W-:Y:S01]  /*6390*/  IMAD R7, R13, 0x8, R0 ;  /* 0x000000080d077824 */ /* 0x000fe200078e0200 */
[----:B------:R-:W-:Y:S01]  /*63a0*/  SHF.L.U32 R4, R10, 0x1f, RZ ;  /* 0x0000001f0a047819 */ /* 0x000fe200000006ff */
[----:B0-----:R-:W-:Y:S06]  /*63b0*/  @!P0 BRA `(.L_x_109) ;  /* 0x0000000400f08947 */ /* 0x001fec0003800000 */
.L_x_128:
[----:B------:R-:W1:Y:S01]  /*63c0*/  SYNCS.PHASECHK.TRANS64.TRYWAIT P0, [R7+URZ], R4 ;  /* 0x00000004070075a7 */ /* 0x000e62000800017f */
[----:B0-----:R-:W-:-:S05]  /*63d0*/  VIADD R2, R13, 0x1 ;  /* 0x000000010d027836 */ /* 0x001fca0000000000 */
[----:B------:R-:W-:-:S04]  /*63e0*/  ISETP.NE.AND P1, PT, R2, 0xc, PT ;  /* 0x0000000c0200780c */ /* 0x000fc80003f25270 */
[----:B------:R-:W-:Y:S02]  /*63f0*/  SEL R3, RZ, 0x1, P1 ;  /* 0x00000001ff037807 */ /* 0x000fe40000800000 */
[----:B------:R-:W-:Y:S02]  /*6400*/  SEL R9, R2, RZ, P1 ;  /* 0x000000ff02097207 */ /* 0x000fe40000800000 */
[----:B------:R-:W-:-:S03]  /*6410*/  LOP3.LUT R10, R10, R3, RZ, 0x3c, !PT ;  /* 0x000000030a0a7212 */ /* 0x000fc600078e3cff */
[----:B------:R-:W-:Y:S01]  /*6420*/  IMAD R6, R9, 0x8, R0 ;  /* 0x0000000809067824 */ /* 0x000fe200078e0200 */
[----:B------:R-:W-:Y:S01]  /*6430*/  SHF.L.U32 R5, R10, 0x1f, RZ ;  /* 0x0000001f0a057819 */ /* 0x000fe200000006ff */
[----:B-1----:R-:W-:Y:S06]  /*6440*/  @!P0 BRA `(.L_x_110) ;  /* 0x0000000400e08947 */ /* 0x002fec0003800000 */
.L_x_129:
[----:B------:R-:W1:Y:S01]  /*6450*/  SYNCS.PHASECHK.TRANS64.TRYWAIT P0, [R6+URZ], R5 ;  /* 0x00000005060075a7 */ /* 0x000e62000800017f */
[----:B------:R-:W-:-:S05]  /*6460*/  VIADD R2, R9, 0x1 ;  /* 0x0000000109027836 */ /* 0x000fca0000000000 */
[----:B------:R-:W-:-:S04]  /*6470*/  ISETP.NE.AND P1, PT, R2, 0xc, PT ;  /* 0x0000000c0200780c */ /* 0x000fc80003f25270 */
[----:B------:R-:W-:Y:S02]  /*6480*/  SEL R3, RZ, 0x1, P1 ;  /* 0x00000001ff037807 */ /* 0x000fe40000800000 */
[----:B0-----:R-:W-:Y:S02]  /*6490*/  SEL R7, R2, RZ, P1 ;  /* 0x000000ff02077207 */ /* 0x001fe40000800000 */
[----:B------:R-:W-:-:S03]  /*64a0*/  LOP3.LUT R10, R10, R3, RZ, 0x3c, !PT ;  /* 0x000000030a0a7212 */ /* 0x000fc600078e3cff */
[----:B------:R-:W-:Y:S01]  /*64b0*/  IMAD R9, R7, 0x8, R0 ;  /* 0x0000000807097824 */ /* 0x000fe200078e0200 */
[----:B------:R-:W-:Y:S01]  /*64c0*/  SHF.L.U32 R4, R10, 0x1f, RZ ;  /* 0x0000001f0a047819 */ /* 0x000fe200000006ff */
[----:B-1----:R-:W-:Y:S06]  /*64d0*/  @!P0 BRA `(.L_x_111) ;  /* 0x0000000400d08947 */ /* 0x002fec0003800000 */
.L_x_130:
[----:B------:R-:W1:Y:S01]  /*64e0*/  SYNCS.PHASECHK.TRANS64.TRYWAIT P0, [R9+URZ], R4 ;  /* 0x00000004090075a7 */ /* 0x000e62000800017f */
[----:B------:R-:W-:-:S05]  /*64f0*/  VIADD R2, R7, 0x1 ;  /* 0x0000000107027836 */ /* 0x000fca0000000000 */
[----:B------:R-:W-:-:S04]  /*6500*/  ISETP.NE.AND P1, PT, R2, 0xc, PT ;  /* 0x0000000c0200780c */ /* 0x000fc80003f25270 */
[----:B------:R-:W-:Y:S02]  /*6510*/  SEL R3, RZ, 0x1, P1 ;  /* 0x00000001ff037807 */ /* 0x000fe40000800000 */
[----:B------:R-:W-:Y:S02]  /*6520*/  SEL R7, R2, RZ, P1 ;  /* 0x000000ff02077207 */ /* 0x000fe40000800000 */
[----:B------:R-:W-:-:S03]  /*6530*/  LOP3.LUT R10, R10, R3, RZ, 0x3c, !PT ;  /* 0x000000030a0a7212 */ /* 0x000fc600078e3cff */
[----:B0-----:R-:W-:Y:S01]  /*6540*/  IMAD R6, R7, 0x8, R0 ;  /* 0x0000000807067824 */ /* 0x001fe200078e0200 */
[----:B------:R-:W-:Y:S01]  /*6550*/  SHF.L.U32 R5, R10, 0x1f, RZ ;  /* 0x0000001f0a057819 */ /* 0x000fe200000006ff */
[----:B-1----:R-:W-:Y:S06]  /*6560*/  @!P0 BRA `(.L_x_112) ;  /* 0x0000000400c08947 */ /* 0x002fec0003800000 */
.L_x_131:
        /* <DEDUP_REMOVED lines=9> */
.L_x_132:
        /* <DEDUP_REMOVED lines=9> */
.L_x_133:
        /* <DEDUP_REMOVED lines=9> */
.L_x_134:
        /* <DEDUP_REMOVED lines=9> */
.L_x_135:
        /* <DEDUP_REMOVED lines=9> */
.L_x_136:
        /* <DEDUP_REMOVED lines=9> */
.L_x_137:
[----:B------:R-:W1:Y:S01]  /*68d0*/  SYNCS.PHASECHK.TRANS64.TRYWAIT P0, [R6+URZ], R5 ;  /* 0x00000005060075a7 */ /* 0x000e62000800017f */
[----:B------:R-:W-:-:S05]  /*68e0*/  VIADD R2, R7, 0x1 ;  /* 0x0000000107027836 */ /* 0x000fca0000000000 */
[----:B------:R-:W-:-:S04]  /*68f0*/  ISETP.NE.AND P1, PT, R2, 0xc, PT ;  /* 0x0000000c0200780c */ /* 0x000fc80003f25270 */
[----:B0-----:R-:W-:Y:S02]  /*6900*/  SEL R4, RZ, 0x1, P1 ;  /* 0x00000001ff047807 */ /* 0x001fe40000800000 */
[----:B------:R-:W-:Y:S02]  /*6910*/  SEL R3, R2, RZ, P1 ;  /* 0x000000ff02037207 */ /* 0x000fe40000800000 */
[----:B------:R-:W-:Y:S01]  /*6920*/  LOP3.LUT R4, R11, R4, RZ, 0x3c, !PT ;  /* 0x000000040b047212 */ /* 0x000fe200078e3cff */
[----:B-1----:R-:W-:Y:S06]  /*6930*/  @!P0 BRA `(.L_x_119) ;  /* 0x0000000400588947 */ /* 0x002fec0003800000 */
.L_x_138:
[----:B------:R-:W-:Y:S01]  /*6940*/  IMAD R3, R3, 0x8, R0 ;  /* 0x0000000803037824 */ /* 0x000fe200078e0200 */
[----:B------:R-:W-:-:S07]  /*6950*/  SHF.L.U32 R0, R4, 0x1f, RZ ;  /* 0x0000001f04007819 */ /* 0x000fce00000006ff */
.L_x_120:
[----:B-1----:R1:W2:Y:S02]  /*6960*/  SYNCS.PHASECHK.TRANS64.TRYWAIT P0, [R3+URZ], R0 ;  /* 0x00000000030075a7 */ /* 0x0022a4000800017f */
[----:B--2---:R-:W-:Y:S05]  /*6970*/  @!P0 NANOSLEEP.SYNCS 0x989680 ;  /* 0x009896800000895d */ /* 0x004fea0003900000 */
[----:B------:R-:W2:Y:S02]  /*6980*/  @!P0 SYNCS.PHASECHK.TRANS64 P0, [R3+URZ], R0 ;  /* 0x00000000030085a7 */ /* 0x000ea4000800007f */
[----:B--2---:R-:W-:Y:S05]  /*6990*/  @!P0 BRA `(.L_x_120) ;  /* 0xfffffffc00f08947 */ /* 0x004fea000383ffff */
.L_x_107:
[----:B------:R-:W-:Y:S05]  /*69a0*/  BSYNC B0 ;  /* 0x0000000000007941 */ /* 0x000fea0003800000 */
.L_x_106:
[----:B------:R-:W-:Y:S05]  /*69b0*/  EXIT ;  /* 0x000000000000794d */ /* 0x000fea0003800000 */
.L_x_18:
[----:B-1----:R-:W-:-:S04]  /*69c0*/  IMAD.U32 R77, RZ, RZ, UR12 ;  /* 0x0000000cff4d7e24 */ /* 0x002fc8000f8e00ff */
[----:B------:R1:W4:Y:S03]  /*69d0*/  SYNCS.PHASECHK.TRANS64.TRYWAIT P0, [R77+URZ], R64 ;  /* 0x000000404d0075a7 */ /* 0x000326000800017f */
[----:B----4-:R-:W-:Y:S05]  /*69e0*/  @!P0 NANOSLEEP.SYNCS 0x989680 ;  /* 0x009896800000895d */ /* 0x010fea0003900000 */
[----:B------:R-:W4:Y:S02]  /*69f0*/  @!P0 SYNCS.PHASECHK.TRANS64 P0, [R77+URZ], R64 ;  /* 0x000000404d0085a7 */ /* 0x000f24000800007f */
[----:B----4-:R-:W-:Y:S05]  /*6a00*/  @!P0 BRA `(.L_x_18) ;  /* 0xfffffffc00ec8947 */ /* 0x010fea000383ffff */
[----:B------:R-:W-:Y:S05]  /*6a10*/  BRA `(.L_x_17) ;  /* 0xffffffac001c7947 */ /* 0x000fea000383ffff */
.L_x_93:
[----:B------:R-:W-:Y:S01]  /*6a20*/  BSSY B1, `(.L_x_121) ;  /* 0x0000006000017945 */ /* 0x000fe20003800000 */
[----:B------:R-:W-:-:S07]  /*6a30*/  IMAD.MOV.U32 R2, RZ, RZ, -0x1 ;  /* 0xffffffffff027424 */ /* 0x000fce00078e00ff */
[----:B------:R-:W-:Y:S05]  /*6a40*/  WARPSYNC.COLLECTIVE R2, `(.L_x_122) ;  /* 0x00000000020c7348 */ /* 0x000fea0003c00000 */
[----:B------:R-:W-:Y:S02]  /*6a50*/  ELECT P1, UR62, PT ;  /* 0x00000000003e782f */ /* 0x000fe40003820000 */
[----:B------:R-:W-:Y:S01]  /*6a60*/  MOV R2, UR62 ;  /* 0x0000003e00027c02 */ /* 0x000fe20008000f00 */
[----:B------:R-:W-:Y:S10]  /*6a70*/  ENDCOLLECTIVE ;  /* 0x000000000000791b */ /* 0x000ff40003800000 */
.L_x_122:
[----:B------:R-:W-:Y:S05]  /*6a80*/  BSYNC B1 ;  /* 0x0000000000017941 */ /* 0x000fea0003800000 */
.L_x_121:
[----:B------:R-:W-:Y:S05]  /*6a90*/  BRA `(.L_x_123) ;  /* 0xffffffec00047947 */ /* 0x000fea000383ffff */
.L_x_96:
[----:B-1----:R1:W2:Y:S02]  /*6aa0*/  SYNCS.PHASECHK.TRANS64.TRYWAIT P1, [R19+URZ+0x60], R8 ;  /* 0x00006008130075a7 */ /* 0x0022a4000802017f */
[----:B--2---:R-:W-:Y:S05]  /*6ab0*/  @!P1 NANOSLEEP.SYNCS 0x989680 ;  /* 0x009896800000995d */ /* 0x004fea0003900000 */
[----:B------:R-:W2:Y:S02]  /*6ac0*/  @!P1 SYNCS.PHASECHK.TRANS64 P1, [R19+URZ+0x60], R8 ;  /* 0x00006008130095a7 */ /* 0x000ea4000802007f */
[----:B--2---:R-:W-:Y:S05]  /*6ad0*/  @!P1 BRA `(.L_x_96) ;  /* 0xfffffffc00f09947 */ /* 0x004fea000383ffff */
[----:B------:R-:W-:Y:S05]  /*6ae0*/  BRA `(.L_x_124) ;  /* 0xffffffec00407947 */ /* 0x000fea000383ffff */
.L_x_105:
[----:B------:R-:W-:Y:S01]  /*6af0*/  BSSY B0, `(.L_x_125) ;  /* 0x0000006000007945 */ /* 0x000fe20003800000 */
[----:B------:R-:W-:-:S07]  /*6b00*/  IMAD.MOV.U32 R2, RZ, RZ, -0x1 ;  /* 0xffffffffff027424 */ /* 0x000fce00078e00ff */
[----:B------:R-:W-:Y:S05]  /*6b10*/  WARPSYNC.COLLECTIVE R2, `(.L_x_126) ;  /* 0x00000000020c7348 */ /* 0x000fea0003c00000 */
[----:B------:R-:W-:Y:S02]  /*6b20*/  ELECT P1, UR62, PT ;  /* 0x00000000003e782f */ /* 0x000fe40003820000 */
[----:B------:R-:W-:Y:S01]  /*6b30*/  MOV R2, UR62 ;  /* 0x0000003e00027c02 */ /* 0x000fe20008000f00 */
[----:B------:R-:W-:Y:S10]  /*6b40*/  ENDCOLLECTIVE ;  /* 0x000000000000791b */ /* 0x000ff40003800000 */
.L_x_126:
[----:B------:R-:W-:Y:S05]  /*6b50*/  BSYNC B0 ;  /* 0x0000000000007941 */ /* 0x000fea0003800000 */
.L_x_125:
[----:B------:R-:W-:Y:S01]  /*6b60*/  PLOP3.LUT P0, PT, P1, PT, PT, 0x80, 0x0 ;  /* 0x000000000000781c */ /* 0x000fe20000f0f070 */
[----:B------:R-:W-:-:S12]  /*6b70*/  BRA `(.L_x_127) ;  /* 0xfffffff400bc7947 */ /* 0x000fd8000383ffff */
.L_x_109:
[----:B0-----:R0:W1:Y:S02]  /*6b80*/  SYNCS.PHASECHK.TRANS64.TRYWAIT P0, [R5+URZ], R2 ;  /* 0x00000002050075a7 */ /* 0x001064000800017f */
[----:B-1----:R-:W-:Y:S05]  /*6b90*/  @!P0 NANOSLEEP.SYNCS 0x989680 ;  /* 0x009896800000895d */ /* 0x002fea0003900000 */
[----:B------:R-:W1:Y:S02]  /*6ba0*/  @!P0 SYNCS.PHASECHK.TRANS64 P0, [R5+URZ], R2 ;  /* 0x00000002050085a7 */ /* 0x000e64000800007f */
[----:B-1----:R-:W-:Y:S05]  /*6bb0*/  @!P0 BRA `(.L_x_109) ;  /* 0xfffffffc00f08947 */ /* 0x002fea000383ffff */
[----:B------:R-:W-:Y:S05]  /*6bc0*/  BRA `(.L_x_128) ;  /* 0xfffffff400fc7947 */ /* 0x000fea000383ffff */
.L_x_110:
[----:B0-----:R0:W1:Y:S02]  /*6bd0*/  SYNCS.PHASECHK.TRANS64.TRYWAIT P0, [R7+URZ], R4 ;  /* 0x00000004070075a7 */ /* 0x001064000800017f */
[----:B-1----:R-:W-:Y:S05]  /*6be0*/  @!P0 NANOSLEEP.SYNCS 0x989680 ;  /* 0x009896800000895d */ /* 0x002fea0003900000 */
[----:B------:R-:W1:Y:S02]  /*6bf0*/  @!P0 SYNCS.PHASECHK.TRANS64 P0, [R7+URZ], R4 ;  /* 0x00000004070085a7 */ /* 0x000e64000800007f */
[----:B-1----:R-:W-:Y:S05]  /*6c00*/  @!P0 BRA `(.L_x_110) ;  /* 0xfffffffc00f08947 */ /* 0x002fea000383ffff */
[----:B------:R-:W-:Y:S05]  /*6c10*/  BRA `(.L_x_129) ;  /* 0xfffffff8000c7947 */ /* 0x000fea000383ffff */
.L_x_111:
[----:B0-----:R0:W1:Y:S02]  /*6c20*/  SYNCS.PHASECHK.TRANS64.TRYWAIT P0, [R6+URZ], R5 ;  /* 0x00000005060075a7 */ /* 0x001064000800017f */
[----:B-1----:R-:W-:Y:S05]  /*6c30*/  @!P0 NANOSLEEP.SYNCS 0x989680 ;  /* 0x009896800000895d */ /* 0x002fea0003900000 */
[----:B------:R-:W1:Y:S02]  /*6c40*/  @!P0 SYNCS.PHASECHK.TRANS64 P0, [R6+URZ], R5 ;  /* 0x00000005060085a7 */ /* 0x000e64000800007f */
[----:B-1----:R-:W-:Y:S05]  /*6c50*/  @!P0 BRA `(.L_x_111) ;  /* 0xfffffffc00f08947 */ /* 0x002fea000383ffff */
[----:B------:R-:W-:Y:S05]  /*6c60*/  BRA `(.L_x_130) ;  /* 0xfffffff8001c7947 */ /* 0x000fea000383ffff */
.L_x_112:
[----:B0-----:R0:W1:Y:S02]  /*6c70*/  SYNCS.PHASECHK.TRANS64.TRYWAIT P0, [R9+URZ], R4 ;  /* 0x00000004090075a7 */ /* 0x001064000800017f */
[----:B-1----:R-:W-:Y:S05]  /*6c80*/  @!P0 NANOSLEEP.SYNCS 0x989680 ;  /* 0x009896800000895d */ /* 0x002fea0003900000 */
[----:B------:R-:W1:Y:S02]  /*6c90*/  @!P0 SYNCS.PHASECHK.TRANS64 P0, [R9+URZ], R4 ;  /* 0x00000004090085a7 */ /* 0x000e64000800007f */
[----:B-1----:R-:W-:Y:S05]  /*6ca0*/  @!P0 BRA `(.L_x_112) ;  /* 0xfffffffc00f08947 */ /* 0x002fea000383ffff */
[----:B------:R-:W-:Y:S05]  /*6cb0*/  BRA `(.L_x_131) ;  /* 0xfffffff8002c7947 */ /* 0x000fea000383ffff */
.L_x_113:
[----:B0-----:R0:W1:Y:S02]  /*6cc0*/  SYNCS.PHASECHK.TRANS64.TRYWAIT P0, [R6+URZ], R5 ;  /* 0x00000005060075a7 */ /* 0x001064000800017f */
[----:B-1----:R-:W-:Y:S05]  /*6cd0*/  @!P0 NANOSLEEP.SYNCS 0x989680 ;  /* 0x009896800000895d */ /* 0x002fea0003900000 */
[----:B------:R-:W1:Y:S02]  /*6ce0*/  @!P0 SYNCS.PHASECHK.TRANS64 P0, [R6+URZ], R5 ;  /* 0x00000005060085a7 */ /* 0x000e64000800007f */
[----:B-1----:R-:W-:Y:S05]  /*6cf0*/  @!P0 BRA `(.L_x_113) ;  /* 0xfffffffc00f08947 */ /* 0x002fea000383ffff */
[----:B------:R-:W-:Y:S05]  /*6d00*/  BRA `(.L_x_132) ;  /* 0xfffffff8003c7947 */ /* 0x000fea000383ffff */
.L_x_114:
[----:B0-----:R0:W1:Y:S02]  /*6d10*/  SYNCS.PHASECHK.TRANS64.TRYWAIT P0, [R9+URZ], R4 ;  /* 0x00000004090075a7 */ /* 0x001064000800017f */
[----:B-1----:R-:W-:Y:S05]  /*6d20*/  @!P0 NANOSLEEP.SYNCS 0x989680 ;  /* 0x009896800000895d */ /* 0x002fea0003900000 */
[----:B------:R-:W1:Y:S02]  /*6d30*/  @!P0 SYNCS.PHASECHK.TRANS64 P0, [R9+URZ], R4 ;  /* 0x00000004090085a7 */ /* 0x000e64000800007f */
[----:B-1----:R-:W-:Y:S05]  /*6d40*/  @!P0 BRA `(.L_x_114) ;  /* 0xfffffffc00f08947 */ /* 0x002fea000383ffff */
[----:B------:R-:W-:Y:S05]  /*6d50*/  BRA `(.L_x_133) ;  /* 0xfffffff8004c7947 */ /* 0x000fea000383ffff */
.L_x_115:
[----:B0-----:R0:W1:Y:S02]  /*6d60*/  SYNCS.PHASECHK.TRANS64.TRYWAIT P0, [R6+URZ], R5 ;  /* 0x00000005060075a7 */ /* 0x001064000800017f */
[----:B-1----:R-:W-:Y:S05]  /*6d70*/  @!P0 NANOSLEEP.SYNCS 0x989680 ;  /* 0x009896800000895d */ /* 0x002fea0003900000 */
[----:B------:R-:W1:Y:S02]  /*6d80*/  @!P0 SYNCS.PHASECHK.TRANS64 P0, [R6+URZ], R5 ;  /* 0x00000005060085a7 */ /* 0x000e64000800007f */
[----:B-1----:R-:W-:Y:S05]  /*6d90*/  @!P0 BRA `(.L_x_115) ;  /* 0xfffffffc00f08947 */ /* 0x002fea000383ffff */
[----:B------:R-:W-:Y:S05]  /*6da0*/  BRA `(.L_x_134) ;  /* 0xfffffff8005c7947 */ /* 0x000fea000383ffff */
.L_x_116:
[----:B0-----:R0:W1:Y:S02]  /*6db0*/  SYNCS.PHASECHK.TRANS64.TRYWAIT P0, [R9+URZ], R4 ;  /* 0x00000004090075a7 */ /* 0x001064000800017f */
[----:B-1----:R-:W-:Y:S05]  /*6dc0*/  @!P0 NANOSLEEP.SYNCS 0x989680 ;  /* 0x009896800000895d */ /* 0x002fea0003900000 */
[----:B------:R-:W1:Y:S02]  /*6dd0*/  @!P0 SYNCS.PHASECHK.TRANS64 P0, [R9+URZ], R4 ;  /* 0x00000004090085a7 */ /* 0x000e64000800007f */
[----:B-1----:R-:W-:Y:S05]  /*6de0*/  @!P0 BRA `(.L_x_116) ;  /* 0xfffffffc00f08947 */ /* 0x002fea000383ffff */
[----:B------:R-:W-:Y:S05]  /*6df0*/  BRA `(.L_x_135) ;  /* 0xfffffff8006c7947 */ /* 0x000fea000383ffff */
.L_x_117:
[----:B0-----:R0:W1:Y:S02]  /*6e00*/  SYNCS.PHASECHK.TRANS64.TRYWAIT P0, [R6+URZ], R5 ;  /* 0x00000005060075a7 */ /* 0x001064000800017f */
[----:B-1----:R-:W-:Y:S05]  /*6e10*/  @!P0 NANOSLEEP.SYNCS 0x989680 ;  /* 0x009896800000895d */ /* 0x002fea0003900000 */
[----:B------:R-:W1:Y:S02]  /*6e20*/  @!P0 SYNCS.PHASECHK.TRANS64 P0, [R6+URZ], R5 ;  /* 0x00000005060085a7 */ /* 0x000e64000800007f */
[----:B-1----:R-:W-:Y:S05]  /*6e30*/  @!P0 BRA `(.L_x_117) ;  /* 0xfffffffc00f08947 */ /* 0x002fea000383ffff */
[----:B------:R-:W-:Y:S05]  /*6e40*/  BRA `(.L_x_136) ;  /* 0xfffffff8007c7947 */ /* 0x000fea000383ffff */
.L_x_118:
[----:B0-----:R0:W1:Y:S02]  /*6e50*/  SYNCS.PHASECHK.TRANS64.TRYWAIT P0, [R9+URZ], R4 ;  /* 0x00000004090075a7 */ /* 0x001064000800017f */
[----:B-1----:R-:W-:Y:S05]  /*6e60*/  @!P0 NANOSLEEP.SYNCS 0x989680 ;  /* 0x009896800000895d */ /* 0x002fea0003900000 */
[----:B------:R-:W1:Y:S02]  /*6e70*/  @!P0 SYNCS.PHASECHK.TRANS64 P0, [R9+URZ], R4 ;  /* 0x00000004090085a7 */ /* 0x000e64000800007f */
[----:B-1----:R-:W-:Y:S05]  /*6e80*/  @!P0 BRA `(.L_x_118) ;  /* 0xfffffffc00f08947 */ /* 0x002fea000383ffff */
[----:B------:R-:W-:Y:S05]  /*6e90*/  BRA `(.L_x_137) ;  /* 0xfffffff8008c7947 */ /* 0x000fea000383ffff */
.L_x_119:
[----:B0-----:R0:W1:Y:S02]  /*6ea0*/  SYNCS.PHASECHK.TRANS64.TRYWAIT P0, [R6+URZ], R5 ;  /* 0x00000005060075a7 */ /* 0x001064000800017f */
[----:B-1----:R-:W-:Y:S05]  /*6eb0*/  @!P0 NANOSLEEP.SYNCS 0x989680 ;  /* 0x009896800000895d */ /* 0x002fea0003900000 */
[----:B------:R-:W1:Y:S02]  /*6ec0*/  @!P0 SYNCS.PHASECHK.TRANS64 P0, [R6+URZ], R5 ;  /* 0x00000005060085a7 */ /* 0x000e64000800007f */
[----:B-1----:R-:W-:Y:S05]  /*6ed0*/  @!P0 BRA `(.L_x_119) ;  /* 0xfffffffc00f08947 */ /* 0x002fea000383ffff */
[----:B------:R-:W-:Y:S05]  /*6ee0*/  BRA `(.L_x_138) ;  /* 0xfffffff800947947 */ /* 0x000fea000383ffff */
.L_x_139:
[----:B------:R-:W-:-:S00]  /*6ef0*/  BRA `(.L_x_139) ;  /* 0xfffffffc00fc7947 */ /* 0x000fc0000383ffff */
[----:B------:R-:W-:-:S00]  /*6f00*/  NOP ;  /* 0x0000000000007918 */ /* 0x000fc00000000000 */
[----:B------:R-:W-:-:S00]  /*6f10*/  NOP ;  /* 0x0000000000007918 */ /* 0x000fc00000000000 */
[----:B------:R-:W-:-:S00]  /*6f20*/  NOP ;  /* 0x0000000000007918 */ /* 0x000fc00000000000 */
[----:B------:R-:W-:-:S00]  /*6f30*/  NOP ;  /* 0x0000000000007918 */ /* 0x000fc00000000000 */
[----:B------:R-:W-:-:S00]  /*6f40*/  NOP ;  /* 0x0000000000007918 */ /* 0x000fc00000000000 */
[----:B------:R-:W-:-:S00]  /*6f50*/  NOP ;  /* 0x0000000000007918 */ /* 0x000fc00000000000 */
[----:B------:R-:W-:-:S00]  /*6f60*/  NOP ;  /* 0x0000000000007918 */ /* 0x000fc00000000000 */
[----:B------:R-:W-:-:S00]  /*6f70*/  NOP ;  /* 0x0000000000007918 */ /* 0x000fc00000000000 */
.L_x_140:


//--------------------- .nv.shared._ZN7cutlass13device_kernelINS_4gemm6kernel13GemmUniversalIN4cute5tupleIJiiiiEEENS1_10collective13CollectiveMmaINS1_43MainloopSm90TmaGmmaWarpSpecializedSparseFP8ILi12ENS5_IJNS4_1CILi1EEESB_SB_EEENS1_35KernelTmaWarpSpecializedCooperativeEEENS5_IJNSA_ILi128EEENSA_ILi64EEESF_EEENS_12float_e4m3_tENS5_IJNS4_6LayoutINS5_IJiNS5_IJNSA_ILi2EEEiEEEiEEENS5_IJlNS5_IJSB_SK_EEElEEEEENSJ_INS5_IJNS5_IJSG_iEEENS5_IJSF_iEEEiEEENS5_IJNS5_IJSF_NSA_ILi8192EEEEEENS5_IJSB_lEEElEEEEEEEESI_NS5_IJlSB_lEEENS4_8TiledMMAINS4_8MMA_AtomIJNS4_4SM904GMMA6SPARSE31GMMA_64x64x64_F32E4M3E4M3_SS_TNILNS13_7ScaleInE1ELS16_1ELNS13_9SparseSelE0EEEEEENSJ_INS5_IJSK_SB_SB_EEENS5_IJSB_NSA_ILi0EEES1B_EEEEENS5_IJNS4_10UnderscoreES1E_S1E_EEEEENS4_13SM90_TMA_LOADENS4_14ComposedLayoutINS4_7SwizzleILi2ELi4ELi3EEENS4_25smem_sparse_ptr_flag_bitsILi2ELi8EEENSJ_INS5_IJNS5_IJSB_NSA_ILi8EEEEEENS5_IJSK_SG_EEEEEENS5_IJNS5_IJS1B_SF_EEESN_EEEEEEEvNS4_8identityES1H_NS1I_INS1J_ILi3ELi4ELi3EEENS4_18smem_ptr_flag_bitsILi8EEENSJ_INS5_IJS1N_SF_EEENS5_IJSF_SB_EEEEEEEvS1V_EENS_8epilogue10collective6detail29Sm90TmaWarpSpecializedAdapterINS25_15DefaultEpilogueIfNS5_IJSB_llEEES29_NS24_6thread17LinearCombinationIfLi1EffLNS2A_9ScaleType4KindE0ELNS_15FloatRoundStyleE2EfEENS1_15EpilogueDefaultEEEEEvvEEEEvNT_6ParamsE --------------------------
	.section	.nv.shared._ZN7cutlass13device_kernelINS_4gemm6kernel13GemmUniversalIN4cute5tupleIJiiiiEEENS1_10collective13CollectiveMmaINS1_43MainloopSm90TmaGmmaWarpSpecializedSparseFP8ILi12ENS5_IJNS4_1CILi1EEESB_SB_EEENS1_35KernelTmaWarpSpecializedCooperativeEEENS5_IJNSA_ILi128EEENSA_ILi64EEESF_EEENS_12float_e4m3_tENS5_IJNS4_6LayoutINS5_IJiNS5_IJNSA_ILi2EEEiEEEiEEENS5_IJlNS5_IJSB_SK_EEElEEEEENSJ_INS5_IJNS5_IJSG_iEEENS5_IJSF_iEEEiEEENS5_IJNS5_IJSF_NSA_ILi8192EEEEEENS5_IJSB_lEEElEEEEEEEESI_NS5_IJlSB_lEEENS4_8TiledMMAINS4_8MMA_AtomIJNS4_4SM904GMMA6SPARSE31GMMA_64x64x64_F32E4M3E4M3_SS_TNILNS13_7ScaleInE1ELS16_1ELNS13_9SparseSelE0EEEEEENSJ_INS5_IJSK_SB_SB_EEENS5_IJSB_NSA_ILi0EEES1B_EEEEENS5_IJNS4_10UnderscoreES1E_S1E_EEEEENS4_13SM90_TMA_LOADENS4_14ComposedLayoutINS4_7SwizzleILi2ELi4ELi3EEENS4_25smem_sparse_ptr_flag_bitsILi2ELi8EEENSJ_INS5_IJNS5_IJSB_NSA_ILi8EEEEEENS5_IJSK_SG_EEEEEENS5_IJNS5_IJS1B_SF_EEESN_EEEEEEEvNS4_8identityES1H_NS1I_INS1J_ILi3ELi4ELi3EEENS4_18smem_ptr_flag_bitsILi8EEENSJ_INS5_IJS1N_SF_EEENS5_IJSF_SB_EEEEEEEvS1V_EENS_8epilogue10collective6detail29Sm90TmaWarpSpecializedAdapterINS25_15DefaultEpilogueIfNS5_IJSB_llEEES29_NS24_6thread17LinearCombinationIfLi1EffLNS2A_9ScaleType4KindE0ELNS_15FloatRoundStyleE2EfEENS1_15EpilogueDefaultEEEEEvvEEEEvNT_6ParamsE,"aw",@nobits
	.sectionflags	@""
	.align	16
	.zero		1024


//--------------------- .nv.shared.reserved.0     --------------------------
	.section	.nv.shared.reserved.0,"aw",@nobits
	.weak		__nv_reservedSMEM_offset_0_alias
	.size		__nv_reservedSMEM_offset_0_alias, 0, 0
	.other		__nv_reservedSMEM_offset_0_alias,@"STO_CUDA_RESERVED_SHARED STV_DEFAULT"
__nv_reservedSMEM_offset_0_alias:
	.zero		0


//--------------------- .nv.global                --------------------------
	.section	.nv.global,"aw",@nobits
.nv.global:
	.type		_ZN39_INTERNAL_836bd987_4_k_cu_f3ea2d31_27934cute1_E,@object
	.size		_ZN39_INTERNAL_836bd987_4_k_cu_f3ea2d31_27934cute1_E,(_ZN39_INTERNAL_836bd987_4_k_cu_f3ea2d31_27934cuda3std3__45__cpo6cbeginE - _ZN39_INTERNAL_836bd987_4_k_cu_f3ea2d31_27934cute1_E)
_ZN39_INTERNAL_836bd987_4_k_cu_f3ea2d31_27934cute1_E:
	.zero		1
	.type		_ZN39_INTERNAL_836bd987_4_k_cu_f3ea2d31_27934cuda3std3__45__cpo6cbeginE,@object
	.size		_ZN39_INTERNAL_836bd987_4_k_cu_f3ea2d31_27934cuda3std3__45__cpo6cbeginE,(_ZN39_INTERNAL_836bd987_4_k_cu_f3ea2d31_27934cuda3std3__48in_placeE - _ZN39_INTERNAL_836bd987_4_k_cu_f3ea2d31_27934cuda3std3__45__cpo6cbeginE)
_ZN39_INTERNAL_836bd987_4_k_cu_f3ea2d31_27934cuda3std3__45__cpo6cbeginE:
	.zero		1
	.type		_ZN39_INTERNAL_836bd987_4_k_cu_f3ea2d31_27934cuda3std3__48in_placeE,@object
	.size		_ZN39_INTERNAL_836bd987_4_k_cu_f3ea2d31_27934cuda3std3__48in_placeE,(_ZN39_INTERNAL_836bd987_4_k_cu_f3ea2d31_27934cuda3std6ranges3__45__cpo9iter_moveE - _ZN39_INTERNAL_836bd987_4_k_cu_f3ea2d31_27934cuda3std3__48in_placeE)
_ZN39_INTERNAL_836bd987_4_k_cu_f3ea2d31_27934cuda3std3__48in_placeE:
	.zero		1
	.type		_ZN39_INTERNAL_836bd987_4_k_cu_f3ea2d31_27934cuda3std6ranges3__45__cpo9iter_moveE,@object
	.size		_ZN39_INTERNAL_836bd987_4_k_cu_f3ea2d31_27934cuda3std6ranges3__45__cpo9iter_moveE,(_ZN39_INTERNAL_836bd987_4_k_cu_f3ea2d31_27934cuda3std3__45__cpo5beginE - _ZN39_INTERNAL_836bd987_4_k_cu_f3ea2d31_27934cuda3std6ranges3__45__cpo9iter_moveE)
_ZN39_INTERNAL_836bd987_4_k_cu_f3ea2d31_27934cuda3std6ranges3__45__cpo9iter_moveE:
	.zero		1
	.type		_ZN39_INTERNAL_836bd987_4_k_cu_f3ea2d31_27934cuda3std3__45__cpo5beginE,@object
	.size		_ZN39_INTERNAL_836bd987_4_k_cu_f3ea2d31_27934cuda3std3__45__cpo5beginE,(_ZN39_INTERNAL_836bd987_4_k_cu_f3ea2d31_27934cuda3std3__441_GLOBAL__N__836bd987_4_k_cu_f3ea2d31_27936ignoreE - _ZN39_INTERNAL_836bd987_4_k_cu_f3ea2d31_27934cuda3std3__45__cpo5beginE)
_ZN39_INTERNAL_836bd987_4_k_cu_f3ea2d31_27934cuda3std3__45__cpo5beginE:
	.zero		1
	.type		_ZN39_INTERNAL_836bd987_4_k_cu_f3ea2d31_27934cuda3std3__441_GLOBAL__N__836bd987_4_k_cu_f3ea2d31_27936ignoreE,@object
	.size		_ZN39_INTERNAL_836bd987_4_k_cu_f3ea2d31_27934cuda3std3__441_GLOBAL__N__836bd987_4_k_cu_f3ea2d31_27936ignoreE,(_ZN39_INTERNAL_836bd987_4_k_cu_f3ea2d31_27934cute7productE - _ZN39_INTERNAL_836bd987_4_k_cu_f3ea2d31_27934cuda3std3__441_GLOBAL__N__836bd987_4_k_cu_f3ea2d31_27936ignoreE)
_ZN39_INTERNAL_836bd987_4_k_cu_f3ea2d31_27934cuda3std3__441_GLOBAL__N__836bd987_4_k_cu_f3ea2d31_27936ignoreE:
	.zero		1
	.type		_ZN39_INTERNAL_836bd987_4_k_cu_f3ea2d31_27934cute7productE,@object
	.size		_ZN39_INTERNAL_836bd987_4_k_cu_f3ea2d31_27934cute7productE,(_ZN39_INTERNAL_836bd987_4_k_cu_f3ea2d31_27934cuda3std3__45__cpo3endE - _ZN39_INTERNAL_836bd987_4_k_cu_f3ea2d31_27934cute7productE)
_ZN39_INTERNAL_836bd987_4_k_cu_f3ea2d31_27934cute7productE:
	.zero		1
	.type		_ZN39_INTERNAL_836bd987_4_k_cu_f3ea2d31_27934cuda3std3__45__cpo3endE,@object
	.size		_ZN39_INTERNAL_836bd987_4_k_cu_f3ea2d31_27934cuda3std3__45__cpo3endE,(_ZN39_INTERNAL_836bd987_4_k_cu_f3ea2d31_27934cuda3std3__419piecewise_constructE - _ZN39_INTERNAL_836bd987_4_k_cu_f3ea2d31_27934cuda3std3__45__cpo3endE)
_ZN39_INTERNAL_836bd987_4_k_cu_f3ea2d31_27934cuda3std3__45__cpo3endE:
	.zero		1
	.type		_ZN39_INTERNAL_836bd987_4_k_cu_f3ea2d31_27934cuda3std3__419piecewise_constructE,@object
	.size		_ZN39_INTERNAL_836bd987_4_k_cu_f3ea2d31_27934cuda3std3__419piecewise_constructE,(_ZN39_INTERNAL_836bd987_4_k_cu_f3ea2d31_27934cuda3std3__45__cpo4cendE - _ZN39_INTERNAL_836bd987_4_k_cu_f3ea2d31_27934cuda3std3__419piecewise_constructE)
_ZN39_INTERNAL_836bd987_4_k_cu_f3ea2d31_27934cuda3std3__419piecewise_constructE:
	.zero		1
	.type		_ZN39_INTERNAL_836bd987_4_k_cu_f3ea2d31_27934cuda3std3__45__cpo4cendE,@object
	.size		_ZN39_INTERNAL_836bd987_4_k_cu_f3ea2d31_27934cuda3std3__45__cpo4cendE,(_ZN39_INTERNAL_836bd987_4_k_cu_f3ea2d31_27934cuda3std6ranges3__45__cpo4swapE - _ZN39_INTERNAL_836bd987_4_k_cu_f3ea2d31_27934cuda3std3__45__cpo4cendE)
_ZN39_INTERNAL_836bd987_4_k_cu_f3ea2d31_27934cuda3std3__45__cpo4cendE:
	.zero		1
	.type		_ZN39_INTERNAL_836bd987_4_k_cu_f3ea2d31_27934cuda3std6ranges3__45__cpo4swapE,@object
	.size		_ZN39_INTERNAL_836bd987_4_k_cu_f3ea2d31_27934cuda3std6ranges3__45__cpo4swapE,(.L_7 - _ZN39_INTERNAL_836bd987_4_k_cu_f3ea2d31_27934cuda3std6ranges3__45__cpo4swapE)
_ZN39_INTERNAL_836bd987_4_k_cu_f3ea2d31_27934cuda3std6ranges3__45__cpo4swapE:
	.zero		1
.L_7:


//--------------------- .nv.constant0._ZN7cutlass13device_kernelINS_4gemm6kernel13GemmUniversalIN4cute5tupleIJiiiiEEENS1_10collective13CollectiveMmaINS1_43MainloopSm90TmaGmmaWarpSpecializedSparseFP8ILi12ENS5_IJNS4_1CILi1EEESB_SB_EEENS1_35KernelTmaWarpSpecializedCooperativeEEENS5_IJNSA_ILi128EEENSA_ILi64EEESF_EEENS_12float_e4m3_tENS5_IJNS4_6LayoutINS5_IJiNS5_IJNSA_ILi2EEEiEEEiEEENS5_IJlNS5_IJSB_SK_EEElEEEEENSJ_INS5_IJNS5_IJSG_iEEENS5_IJSF_iEEEiEEENS5_IJNS5_IJSF_NSA_ILi8192EEEEEENS5_IJSB_lEEElEEEEEEEESI_NS5_IJlSB_lEEENS4_8TiledMMAINS4_8MMA_AtomIJNS4_4SM904GMMA6SPARSE31GMMA_64x64x64_F32E4M3E4M3_SS_TNILNS13_7ScaleInE1ELS16_1ELNS13_9SparseSelE0EEEEEENSJ_INS5_IJSK_SB_SB_EEENS5_IJSB_NSA_ILi0EEES1B_EEEEENS5_IJNS4_10UnderscoreES1E_S1E_EEEEENS4_13SM90_TMA_LOADENS4_14ComposedLayoutINS4_7SwizzleILi2ELi4ELi3EEENS4_25smem_sparse_ptr_flag_bitsILi2ELi8EEENSJ_INS5_IJNS5_IJSB_NSA_ILi8EEEEEENS5_IJSK_SG_EEEEEENS5_IJNS5_IJS1B_SF_EEESN_EEEEEEEvNS4_8identityES1H_NS1I_INS1J_ILi3ELi4ELi3EEENS4_18smem_ptr_flag_bitsILi8EEENSJ_INS5_IJS1N_SF_EEENS5_IJSF_SB_EEEEEEEvS1V_EENS_8epilogue10collective6detail29Sm90TmaWarpSpecializedAdapterINS25_15DefaultEpilogueIfNS5_IJSB_llEEES29_NS24_6thread17LinearCombinationIfLi1EffLNS2A_9ScaleType4KindE0ELNS_15FloatRoundStyleE2EfEENS1_15EpilogueDefaultEEEEEvvEEEEvNT_6ParamsE --------------------------
	.section	.nv.constant0._ZN7cutlass13device_kernelINS_4gemm6kernel13GemmUniversalIN4cute5tupleIJiiiiEEENS1_10collective13CollectiveMmaINS1_43MainloopSm90TmaGmmaWarpSpecializedSparseFP8ILi12ENS5_IJNS4_1CILi1EEESB_SB_EEENS1_35KernelTmaWarpSpecializedCooperativeEEENS5_IJNSA_ILi128EEENSA_ILi64EEESF_EEENS_12float_e4m3_tENS5_IJNS4_6LayoutINS5_IJiNS5_IJNSA_ILi2EEEiEEEiEEENS5_IJlNS5_IJSB_SK_EEElEEEEENSJ_INS5_IJNS5_IJSG_iEEENS5_IJSF_iEEEiEEENS5_IJNS5_IJSF_NSA_ILi8192EEEEEENS5_IJSB_lEEElEEEEEEEESI_NS5_IJlSB_lEEENS4_8TiledMMAINS4_8MMA_AtomIJNS4_4SM904GMMA6SPARSE31GMMA_64x64x64_F32E4M3E4M3_SS_TNILNS13_7ScaleInE1ELS16_1ELNS13_9SparseSelE0EEEEEENSJ_INS5_IJSK_SB_SB_EEENS5_IJSB_NSA_ILi0EEES1B_EEEEENS5_IJNS4_10UnderscoreES1E_S1E_EEEEENS4_13SM90_TMA_LOADENS4_14ComposedLayoutINS4_7SwizzleILi2ELi4ELi3EEENS4_25smem_sparse_ptr_flag_bitsILi2ELi8EEENSJ_INS5_IJNS5_IJSB_NSA_ILi8EEEEEENS5_IJSK_SG_EEEEEENS5_IJNS5_IJS1B_SF_EEESN_EEEEEEEvNS4_8identityES1H_NS1I_INS1J_ILi3ELi4ELi3EEENS4_18smem_ptr_flag_bitsILi8EEENSJ_INS5_IJS1N_SF_EEENS5_IJSF_SB_EEEEEEEvS1V_EENS_8epilogue10collective6detail29Sm90TmaWarpSpecializedAdapterINS25_15DefaultEpilogueIfNS5_IJSB_llEEES29_NS24_6thread17LinearCombinationIfLi1EffLNS2A_9ScaleType4KindE0ELNS_15FloatRoundStyleE2EfEENS1_15EpilogueDefaultEEEEEvvEEEEvNT_6ParamsE,"a",@progbits
	.sectionflags	@""
	.align	4
.nv.constant0._ZN7cutlass13device_kernelINS_4gemm6kernel13GemmUniversalIN4cute5tupleIJiiiiEEENS1_10collective13CollectiveMmaINS1_43MainloopSm90TmaGmmaWarpSpecializedSparseFP8ILi12ENS5_IJNS4_1CILi1EEESB_SB_EEENS1_35KernelTmaWarpSpecializedCooperativeEEENS5_IJNSA_ILi128EEENSA_ILi64EEESF_EEENS_12float_e4m3_tENS5_IJNS4_6LayoutINS5_IJiNS5_IJNSA_ILi2EEEiEEEiEEENS5_IJlNS5_IJSB_SK_EEElEEEEENSJ_INS5_IJNS5_IJSG_iEEENS5_IJSF_iEEEiEEENS5_IJNS5_IJSF_NSA_ILi8192EEEEEENS5_IJSB_lEEElEEEEEEEESI_NS5_IJlSB_lEEENS4_8TiledMMAINS4_8MMA_AtomIJNS4_4SM904GMMA6SPARSE31GMMA_64x64x64_F32E4M3E4M3_SS_TNILNS13_7ScaleInE1ELS16_1ELNS13_9SparseSelE0EEEEEENSJ_INS5_IJSK_SB_SB_EEENS5_IJSB_NSA_ILi0EEES1B_EEEEENS5_IJNS4_10UnderscoreES1E_S1E_EEEEENS4_13SM90_TMA_LOADENS4_14ComposedLayoutINS4_7SwizzleILi2ELi4ELi3EEENS4_25smem_sparse_ptr_flag_bitsILi2ELi8EEENSJ_INS5_IJNS5_IJSB_NSA_ILi8EEEEEENS5_IJSK_SG_EEEEEENS5_IJNS5_IJS1B_SF_EEESN_EEEEEEEvNS4_8identityES1H_NS1I_INS1J_ILi3ELi4ELi3EEENS4_18smem_ptr_flag_bitsILi8EEENSJ_INS5_IJS1N_SF_EEENS5_IJSF_SB_EEEEEEEvS1V_EENS_8epilogue10collective6detail29Sm90TmaWarpSpecializedAdapterINS25_15DefaultEpilogueIfNS5_IJSB_llEEES29_NS24_6thread17LinearCombinationIfLi1EffLNS2A_9ScaleType4KindE0ELNS_15FloatRoundStyleE2EfEENS1_15EpilogueDefaultEEEEEvvEEEEvNT_6ParamsE:
	.zero		1920


//--------------------- SYMBOLS --------------------------

	.type		.nv.reservedSmem.offset0,@object
	.size		.nv.reservedSmem.offset0,0x4
